//
// Generated by NVIDIA NVVM Compiler
//
// Compiler Build ID: CL-36424714
// Cuda compilation tools, release 13.0, V13.0.88
// Based on NVVM 20.0.0
//

.version 9.0
.target sm_100
.address_size 64

	// .globl	_Z11RK2_EulerItiPfS_S_S_S_i
// _ZZ11RK2_EulerItiPfS_S_S_S_iE7sharedM has been demoted
// _ZZ11RK2_EulerItiPfS_S_S_S_iE7sharedR has been demoted

.visible .entry _Z11RK2_EulerItiPfS_S_S_S_i(
	.param .u32 _Z11RK2_EulerItiPfS_S_S_S_i_param_0,
	.param .u64 .ptr .align 1 _Z11RK2_EulerItiPfS_S_S_S_i_param_1,
	.param .u64 .ptr .align 1 _Z11RK2_EulerItiPfS_S_S_S_i_param_2,
	.param .u64 .ptr .align 1 _Z11RK2_EulerItiPfS_S_S_S_i_param_3,
	.param .u64 .ptr .align 1 _Z11RK2_EulerItiPfS_S_S_S_i_param_4,
	.param .u64 .ptr .align 1 _Z11RK2_EulerItiPfS_S_S_S_i_param_5,
	.param .u32 _Z11RK2_EulerItiPfS_S_S_S_i_param_6
)
{
	.reg .pred 	%p<19>;
	.reg .b32 	%r<34>;
	.reg .b32 	%f<146>;
	.reg .b64 	%rd<26>;
	.reg .b64 	%fd<68>;
	// demoted variable
	.shared .align 4 .b8 _ZZ11RK2_EulerItiPfS_S_S_S_iE7sharedM[1024];
	// demoted variable
	.shared .align 4 .b8 _ZZ11RK2_EulerItiPfS_S_S_S_iE7sharedR[3072];
	ld.param.u32 	%r11, [_Z11RK2_EulerItiPfS_S_S_S_i_param_0];
	ld.param.u64 	%rd6, [_Z11RK2_EulerItiPfS_S_S_S_i_param_2];
	ld.param.u64 	%rd7, [_Z11RK2_EulerItiPfS_S_S_S_i_param_3];
	ld.param.u64 	%rd8, [_Z11RK2_EulerItiPfS_S_S_S_i_param_5];
	cvta.to.global.u64 	%rd1, %rd8;
	cvta.to.global.u64 	%rd9, %rd7;
	cvta.to.global.u64 	%rd2, %rd6;
	mov.u32 	%r1, %tid.x;
	mov.u32 	%r13, %ntid.x;
	mov.u32 	%r14, %ctaid.x;
	mad.lo.s32 	%r2, %r13, %r14, %r1;
	mul.lo.s32 	%r3, %r2, 3;
	mul.wide.s32 	%rd10, %r3, 4;
	add.s64 	%rd11, %rd2, %rd10;
	ld.global.f32 	%f1, [%rd11];
	ld.global.f32 	%f2, [%rd11+4];
	ld.global.f32 	%f3, [%rd11+8];
	add.s64 	%rd12, %rd9, %rd10;
	ld.global.f32 	%f4, [%rd12];
	ld.global.f32 	%f5, [%rd12+4];
	ld.global.f32 	%f6, [%rd12+8];
	setp.lt.s32 	%p1, %r11, 1;
	mov.f64 	%fd65, 0d0000000000000000;
	mov.f64 	%fd66, %fd65;
	mov.f64 	%fd67, %fd65;
	@%p1 bra 	$L__BB0_14;
	mov.f32 	%f136, 0f00000000;
	mov.b32 	%r32, 0;
	shl.b32 	%r18, %r1, 2;
	mov.f32 	%f135, %f136;
	mov.f32 	%f134, %f136;
$L__BB0_2:
	ld.param.u64 	%rd24, [_Z11RK2_EulerItiPfS_S_S_S_i_param_1];
	add.s32 	%r17, %r32, %r1;
	cvta.to.global.u64 	%rd13, %rd24;
	mul.wide.u32 	%rd14, %r17, 4;
	add.s64 	%rd15, %rd13, %rd14;
	ld.global.f32 	%f38, [%rd15];
	mov.u32 	%r19, _ZZ11RK2_EulerItiPfS_S_S_S_iE7sharedM;
	add.s32 	%r20, %r19, %r18;
	st.shared.f32 	[%r20], %f38;
	mul.lo.s32 	%r21, %r17, 3;
	mul.wide.u32 	%rd16, %r21, 4;
	add.s64 	%rd17, %rd2, %rd16;
	ld.global.f32 	%f39, [%rd17];
	mov.u32 	%r22, _ZZ11RK2_EulerItiPfS_S_S_S_iE7sharedR;
	mad.lo.s32 	%r23, %r1, 12, %r22;
	st.shared.f32 	[%r23], %f39;
	ld.global.f32 	%f40, [%rd17+4];
	st.shared.f32 	[%r23+4], %f40;
	ld.global.f32 	%f41, [%rd17+8];
	st.shared.f32 	[%r23+8], %f41;
	bar.sync 	0;
	mov.b32 	%r33, 0;
$L__BB0_3:
	add.s32 	%r6, %r33, %r32;
	setp.eq.s32 	%p2, %r6, %r2;
	setp.ge.s32 	%p3, %r6, %r11;
	mov.u32 	%r24, _ZZ11RK2_EulerItiPfS_S_S_S_iE7sharedR;
	mad.lo.s32 	%r7, %r33, 12, %r24;
	shl.b32 	%r25, %r33, 2;
	mov.u32 	%r26, _ZZ11RK2_EulerItiPfS_S_S_S_iE7sharedM;
	add.s32 	%r8, %r26, %r25;
	or.pred  	%p4, %p2, %p3;
	@%p4 bra 	$L__BB0_5;
	ld.shared.f32 	%f42, [%r7];
	sub.f32 	%f43, %f1, %f42;
	ld.shared.f32 	%f44, [%r7+4];
	sub.f32 	%f45, %f2, %f44;
	ld.shared.f32 	%f46, [%r7+8];
	sub.f32 	%f47, %f3, %f46;
	mul.f32 	%f48, %f45, %f45;
	fma.rn.f32 	%f49, %f43, %f43, %f48;
	fma.rn.f32 	%f50, %f47, %f47, %f49;
	cvt.f64.f32 	%fd8, %f50;
	sqrt.rm.f64 	%fd9, %fd8;
	cvt.rn.f32.f64 	%f51, %fd9;
	mul.f32 	%f52, %f51, %f51;
	mul.f32 	%f53, %f52, %f51;
	ld.shared.f32 	%f54, [%r8];
	cvt.f64.f32 	%fd10, %f54;
	mul.f64 	%fd11, %fd10, 0d3DD25598616DD9F1;
	cvt.f64.f32 	%fd12, %f53;
	div.rn.f64 	%fd13, %fd11, %fd12;
	cvt.rn.f32.f64 	%f55, %fd13;
	mul.f32 	%f56, %f43, %f55;
	sub.f32 	%f134, %f134, %f56;
	mul.f32 	%f57, %f45, %f55;
	sub.f32 	%f135, %f135, %f57;
	mul.f32 	%f58, %f47, %f55;
	sub.f32 	%f136, %f136, %f58;
$L__BB0_5:
	add.s32 	%r27, %r6, 1;
	setp.eq.s32 	%p5, %r27, %r2;
	setp.ge.s32 	%p6, %r27, %r11;
	or.pred  	%p7, %p5, %p6;
	@%p7 bra 	$L__BB0_7;
	ld.shared.f32 	%f59, [%r7+12];
	sub.f32 	%f60, %f1, %f59;
	ld.shared.f32 	%f61, [%r7+16];
	sub.f32 	%f62, %f2, %f61;
	ld.shared.f32 	%f63, [%r7+20];
	sub.f32 	%f64, %f3, %f63;
	mul.f32 	%f65, %f62, %f62;
	fma.rn.f32 	%f66, %f60, %f60, %f65;
	fma.rn.f32 	%f67, %f64, %f64, %f66;
	cvt.f64.f32 	%fd14, %f67;
	sqrt.rm.f64 	%fd15, %fd14;
	cvt.rn.f32.f64 	%f68, %fd15;
	mul.f32 	%f69, %f68, %f68;
	mul.f32 	%f70, %f69, %f68;
	ld.shared.f32 	%f71, [%r8+4];
	cvt.f64.f32 	%fd16, %f71;
	mul.f64 	%fd17, %fd16, 0d3DD25598616DD9F1;
	cvt.f64.f32 	%fd18, %f70;
	div.rn.f64 	%fd19, %fd17, %fd18;
	cvt.rn.f32.f64 	%f72, %fd19;
	mul.f32 	%f73, %f60, %f72;
	sub.f32 	%f134, %f134, %f73;
	mul.f32 	%f74, %f62, %f72;
	sub.f32 	%f135, %f135, %f74;
	mul.f32 	%f75, %f64, %f72;
	sub.f32 	%f136, %f136, %f75;
$L__BB0_7:
	add.s32 	%r28, %r6, 2;
	setp.eq.s32 	%p8, %r28, %r2;
	setp.ge.s32 	%p9, %r28, %r11;
	or.pred  	%p10, %p8, %p9;
	@%p10 bra 	$L__BB0_9;
	ld.shared.f32 	%f76, [%r7+24];
	sub.f32 	%f77, %f1, %f76;
	ld.shared.f32 	%f78, [%r7+28];
	sub.f32 	%f79, %f2, %f78;
	ld.shared.f32 	%f80, [%r7+32];
	sub.f32 	%f81, %f3, %f80;
	mul.f32 	%f82, %f79, %f79;
	fma.rn.f32 	%f83, %f77, %f77, %f82;
	fma.rn.f32 	%f84, %f81, %f81, %f83;
	cvt.f64.f32 	%fd20, %f84;
	sqrt.rm.f64 	%fd21, %fd20;
	cvt.rn.f32.f64 	%f85, %fd21;
	mul.f32 	%f86, %f85, %f85;
	mul.f32 	%f87, %f86, %f85;
	ld.shared.f32 	%f88, [%r8+8];
	cvt.f64.f32 	%fd22, %f88;
	mul.f64 	%fd23, %fd22, 0d3DD25598616DD9F1;
	cvt.f64.f32 	%fd24, %f87;
	div.rn.f64 	%fd25, %fd23, %fd24;
	cvt.rn.f32.f64 	%f89, %fd25;
	mul.f32 	%f90, %f77, %f89;
	sub.f32 	%f134, %f134, %f90;
	mul.f32 	%f91, %f79, %f89;
	sub.f32 	%f135, %f135, %f91;
	mul.f32 	%f92, %f81, %f89;
	sub.f32 	%f136, %f136, %f92;
$L__BB0_9:
	add.s32 	%r29, %r6, 3;
	setp.eq.s32 	%p11, %r29, %r2;
	setp.ge.s32 	%p12, %r29, %r11;
	or.pred  	%p13, %p11, %p12;
	@%p13 bra 	$L__BB0_11;
	ld.shared.f32 	%f93, [%r7+36];
	sub.f32 	%f94, %f1, %f93;
	ld.shared.f32 	%f95, [%r7+40];
	sub.f32 	%f96, %f2, %f95;
	ld.shared.f32 	%f97, [%r7+44];
	sub.f32 	%f98, %f3, %f97;
	mul.f32 	%f99, %f96, %f96;
	fma.rn.f32 	%f100, %f94, %f94, %f99;
	fma.rn.f32 	%f101, %f98, %f98, %f100;
	cvt.f64.f32 	%fd26, %f101;
	sqrt.rm.f64 	%fd27, %fd26;
	cvt.rn.f32.f64 	%f102, %fd27;
	mul.f32 	%f103, %f102, %f102;
	mul.f32 	%f104, %f103, %f102;
	ld.shared.f32 	%f105, [%r8+12];
	cvt.f64.f32 	%fd28, %f105;
	mul.f64 	%fd29, %fd28, 0d3DD25598616DD9F1;
	cvt.f64.f32 	%fd30, %f104;
	div.rn.f64 	%fd31, %fd29, %fd30;
	cvt.rn.f32.f64 	%f106, %fd31;
	mul.f32 	%f107, %f94, %f106;
	sub.f32 	%f134, %f134, %f107;
	mul.f32 	%f108, %f96, %f106;
	sub.f32 	%f135, %f135, %f108;
	mul.f32 	%f109, %f98, %f106;
	sub.f32 	%f136, %f136, %f109;
$L__BB0_11:
	add.s32 	%r33, %r33, 4;
	setp.ne.s32 	%p14, %r33, 256;
	@%p14 bra 	$L__BB0_3;
	bar.sync 	0;
	add.s32 	%r32, %r32, 256;
	setp.lt.s32 	%p15, %r32, %r11;
	@%p15 bra 	$L__BB0_2;
	cvt.f64.f32 	%fd32, %f134;
	mul.f64 	%fd65, %fd32, 0d3F847AE147AE147B;
	cvt.f64.f32 	%fd33, %f135;
	mul.f64 	%fd66, %fd33, 0d3F847AE147AE147B;
	cvt.f64.f32 	%fd34, %f136;
	mul.f64 	%fd67, %fd34, 0d3F847AE147AE147B;
$L__BB0_14:
	setp.ge.s32 	%p16, %r2, %r11;
	@%p16 bra 	$L__BB0_19;
	ld.param.u32 	%r30, [_Z11RK2_EulerItiPfS_S_S_S_i_param_6];
	ld.param.u64 	%rd25, [_Z11RK2_EulerItiPfS_S_S_S_i_param_4];
	cvta.to.global.u64 	%rd3, %rd25;
	setp.eq.s32 	%p17, %r30, 1;
	@%p17 bra 	$L__BB0_18;
	ld.param.u32 	%r31, [_Z11RK2_EulerItiPfS_S_S_S_i_param_6];
	setp.ne.s32 	%p18, %r31, 0;
	@%p18 bra 	$L__BB0_19;
	cvt.f64.f32 	%fd50, %f4;
	fma.rn.f64 	%fd51, %fd65, 0d3FE0000000000000, %fd50;
	cvt.rn.f32.f64 	%f122, %fd51;
	mul.wide.s32 	%rd21, %r3, 4;
	add.s64 	%rd22, %rd1, %rd21;
	st.global.f32 	[%rd22], %f122;
	cvt.f64.f32 	%fd52, %f1;
	mul.f64 	%fd53, %fd50, 0d3F847AE147AE147B;
	fma.rn.f64 	%fd54, %fd53, 0d3FE0000000000000, %fd52;
	cvt.rn.f32.f64 	%f123, %fd54;
	add.s64 	%rd23, %rd3, %rd21;
	st.global.f32 	[%rd23], %f123;
	cvt.f64.f32 	%fd55, %f5;
	fma.rn.f64 	%fd56, %fd66, 0d3FE0000000000000, %fd55;
	cvt.rn.f32.f64 	%f124, %fd56;
	st.global.f32 	[%rd22+4], %f124;
	cvt.f64.f32 	%fd57, %f2;
	mul.f64 	%fd58, %fd55, 0d3F847AE147AE147B;
	fma.rn.f64 	%fd59, %fd58, 0d3FE0000000000000, %fd57;
	cvt.rn.f32.f64 	%f125, %fd59;
	st.global.f32 	[%rd23+4], %f125;
	cvt.f64.f32 	%fd60, %f6;
	fma.rn.f64 	%fd61, %fd67, 0d3FE0000000000000, %fd60;
	cvt.rn.f32.f64 	%f126, %fd61;
	st.global.f32 	[%rd22+8], %f126;
	cvt.f64.f32 	%fd62, %f3;
	mul.f64 	%fd63, %fd60, 0d3F847AE147AE147B;
	fma.rn.f64 	%fd64, %fd63, 0d3FE0000000000000, %fd62;
	cvt.rn.f32.f64 	%f127, %fd64;
	st.global.f32 	[%rd23+8], %f127;
	bra.uni 	$L__BB0_19;
$L__BB0_18:
	mul.wide.s32 	%rd18, %r3, 4;
	add.s64 	%rd19, %rd1, %rd18;
	ld.global.f32 	%f110, [%rd19];
	cvt.f64.f32 	%fd35, %f110;
	add.f64 	%fd36, %fd65, %fd35;
	cvt.rn.f32.f64 	%f111, %fd36;
	st.global.f32 	[%rd19], %f111;
	add.s64 	%rd20, %rd3, %rd18;
	ld.global.f32 	%f112, [%rd20];
	cvt.f64.f32 	%fd37, %f112;
	cvt.f64.f32 	%fd38, %f4;
	fma.rn.f64 	%fd39, %fd38, 0d3F847AE147AE147B, %fd37;
	cvt.rn.f32.f64 	%f113, %fd39;
	st.global.f32 	[%rd20], %f113;
	ld.global.f32 	%f114, [%rd19+4];
	cvt.f64.f32 	%fd40, %f114;
	add.f64 	%fd41, %fd66, %fd40;
	cvt.rn.f32.f64 	%f115, %fd41;
	st.global.f32 	[%rd19+4], %f115;
	ld.global.f32 	%f116, [%rd20+4];
	cvt.f64.f32 	%fd42, %f116;
	cvt.f64.f32 	%fd43, %f5;
	fma.rn.f64 	%fd44, %fd43, 0d3F847AE147AE147B, %fd42;
	cvt.rn.f32.f64 	%f117, %fd44;
	st.global.f32 	[%rd20+4], %f117;
	ld.global.f32 	%f118, [%rd19+8];
	cvt.f64.f32 	%fd45, %f118;
	add.f64 	%fd46, %fd67, %fd45;
	cvt.rn.f32.f64 	%f119, %fd46;
	st.global.f32 	[%rd19+8], %f119;
	ld.global.f32 	%f120, [%rd20+8];
	cvt.f64.f32 	%fd47, %f120;
	cvt.f64.f32 	%fd48, %f6;
	fma.rn.f64 	%fd49, %fd48, 0d3F847AE147AE147B, %fd47;
	cvt.rn.f32.f64 	%f121, %fd49;
	st.global.f32 	[%rd20+8], %f121;
$L__BB0_19:
	ret;

}


// ===== COMPILED SASS (sm_100) =====

	.target	sm_100

	.elftype	@"ET_EXEC"


//--------------------- .note.nv.tkinfo           --------------------------
	.section	.note.nv.tkinfo,"",@"SHT_NOTE"
	.sectionflags	@"SHF_NOTE_NV_TKINFO"
	.tkinfo
        /*0018*/ 	.word	0x00000002
        /*0030*/ 	.string	""
        /*0030*/ 	.string	"ptxas"
        /*0030*/ 	.string	"Cuda compilation tools, release 13.0, V13.0.88"
        /*0030*/ 	.string	"Build cuda_13.0.r13.0/compiler.36424714_0"
        /*0030*/ 	.string	"-arch sm_100 -m 64 "



//--------------------- .note.nv.cuinfo           --------------------------
	.section	.note.nv.cuinfo,"",@"SHT_NOTE"
	.sectionflags	@"SHF_NOTE_NV_CUINFO"
        /*0018*/ 	.short	0x0002
        /*001a*/ 	.short	0x0064
        /*001c*/ 	.short	0x0082
	.zero		2


//--------------------- .nv.info                  --------------------------
	.section	.nv.info,"",@"SHT_CUDA_INFO"
	.align	4


	//----- nvinfo : EIATTR_REGCOUNT
	.align		4
        /*0000*/ 	.byte	0x04, 0x2f
        /*0002*/ 	.short	(.L_1 - .L_0)
	.align		4
.L_0:
        /*0004*/ 	.word	index@(_Z11RK2_EulerItiPfS_S_S_S_i)
        /*0008*/ 	.word	0x00000028


	//----- nvinfo : EIATTR_FRAME_SIZE
	.align		4
.L_1:
        /*000c*/ 	.byte	0x04, 0x11
        /*000e*/ 	.short	(.L_3 - .L_2)
	.align		4
.L_2:
        /*0010*/ 	.word	index@($__internal_1_$__cuda_sm20_dsqrt_rd_f64)
        /*0014*/ 	.word	0x00000000


	//----- nvinfo : EIATTR_FRAME_SIZE
	.align		4
.L_3:
        /*0018*/ 	.byte	0x04, 0x11
        /*001a*/ 	.short	(.L_5 - .L_4)
	.align		4
.L_4:
        /*001c*/ 	.word	index@($__internal_0_$__cuda_sm20_div_rn_f64_full)
        /*0020*/ 	.word	0x00000000


	//----- nvinfo : EIATTR_FRAME_SIZE
	.align		4
.L_5:
        /*0024*/ 	.byte	0x04, 0x11
        /*0026*/ 	.short	(.L_7 - .L_6)
	.align		4
.L_6:
        /*0028*/ 	.word	index@(_Z11RK2_EulerItiPfS_S_S_S_i)
        /*002c*/ 	.word	0x00000000


	//----- nvinfo : EIATTR_MIN_STACK_SIZE
	.align		4
.L_7:
        /*0030*/ 	.byte	0x04, 0x12
        /*0032*/ 	.short	(.L_9 - .L_8)
	.align		4
.L_8:
        /*0034*/ 	.word	index@(_Z11RK2_EulerItiPfS_S_S_S_i)
        /*0038*/ 	.word	0x00000000
.L_9:


//--------------------- .nv.compat                --------------------------
	.section	.nv.compat,"",@"SHT_CUDA_COMPAT_INFO"
	.align	4
        /*0000*/ 	.byte	0x02, 0x09, 0x00, 0x00, 0x02, 0x02, 0x01, 0x00, 0x02, 0x05, 0x05, 0x00, 0x03, 0x07, 0x01, 0x01
        /*0010*/ 	.byte	0x02, 0x03, 0x00, 0x00, 0x02, 0x06, 0x01, 0x00, 0x04, 0x0b, 0x08, 0x00, 0x01, 0x00, 0x00, 0x00
        /*0020*/ 	.byte	0x00, 0x00, 0x00, 0x00


//--------------------- .nv.info._Z11RK2_EulerItiPfS_S_S_S_i --------------------------
	.section	.nv.info._Z11RK2_EulerItiPfS_S_S_S_i,"",@"SHT_CUDA_INFO"
	.sectionflags	@""
	.align	4


	//----- nvinfo : EIATTR_CUDA_API_VERSION
	.align		4
        /*0000*/ 	.byte	0x04, 0x37
        /*0002*/ 	.short	(.L_11 - .L_10)
.L_10:
        /*0004*/ 	.word	0x00000082


	//----- nvinfo : EIATTR_KPARAM_INFO
	.align		4
.L_11:
        /*0008*/ 	.byte	0x04, 0x17
        /*000a*/ 	.short	(.L_13 - .L_12)
.L_12:
        /*000c*/ 	.word	0x00000000
        /*0010*/ 	.short	0x0006
        /*0012*/ 	.short	0x0030
        /*0014*/ 	.byte	0x00, 0xf0, 0x11, 0x00


	//----- nvinfo : EIATTR_KPARAM_INFO
	.align		4
.L_13:
        /*0018*/ 	.byte	0x04, 0x17
        /*001a*/ 	.short	(.L_15 - .L_14)
.L_14:
        /*001c*/ 	.word	0x00000000
        /*0020*/ 	.short	0x0005
        /*0022*/ 	.short	0x0028
        /*0024*/ 	.byte	0x00, 0xf5, 0x21, 0x00


	//----- nvinfo : EIATTR_KPARAM_INFO
	.align		4
.L_15:
        /*0028*/ 	.byte	0x04, 0x17
        /*002a*/ 	.short	(.L_17 - .L_16)
.L_16:
        /*002c*/ 	.word	0x00000000
        /*0030*/ 	.short	0x0004
        /*0032*/ 	.short	0x0020
        /*0034*/ 	.byte	0x00, 0xf5, 0x21, 0x00


	//----- nvinfo : EIATTR_KPARAM_INFO
	.align		4
.L_17:
        /*0038*/ 	.byte	0x04, 0x17
        /*003a*/ 	.short	(.L_19 - .L_18)
.L_18:
        /*003c*/ 	.word	0x00000000
        /*0040*/ 	.short	0x0003
        /*0042*/ 	.short	0x0018
        /*0044*/ 	.byte	0x00, 0xf5, 0x21, 0x00


	//----- nvinfo : EIATTR_KPARAM_INFO
	.align		4
.L_19:
        /*0048*/ 	.byte	0x04, 0x17
        /*004a*/ 	.short	(.L_21 - .L_20)
.L_20:
        /*004c*/ 	.word	0x00000000
        /*0050*/ 	.short	0x0002
        /*0052*/ 	.short	0x0010
        /*0054*/ 	.byte	0x00, 0xf5, 0x21, 0x00


	//----- nvinfo : EIATTR_KPARAM_INFO
	.align		4
.L_21:
        /*0058*/ 	.byte	0x04, 0x17
        /*005a*/ 	.short	(.L_23 - .L_22)
.L_22:
        /*005c*/ 	.word	0x00000000
        /*0060*/ 	.short	0x0001
        /*0062*/ 	.short	0x0008
        /*0064*/ 	.byte	0x00, 0xf5, 0x21, 0x00


	//----- nvinfo : EIATTR_KPARAM_INFO
	.align		4
.L_23:
        /*0068*/ 	.byte	0x04, 0x17
        /*006a*/ 	.short	(.L_25 - .L_24)
.L_24:
        /*006c*/ 	.word	0x00000000
        /*0070*/ 	.short	0x0000
        /*0072*/ 	.short	0x0000
        /*0074*/ 	.byte	0x00, 0xf0, 0x11, 0x00


	//----- nvinfo : EIATTR_SPARSE_MMA_MASK
	.align		4
.L_25:
        /*0078*/ 	.byte	0x03, 0x50
        /*007a*/ 	.short	0x0000


	//----- nvinfo : EIATTR_MAXREG_COUNT
	.align		4
        /*007c*/ 	.byte	0x03, 0x1b
        /*007e*/ 	.short	0x00ff


	//----- nvinfo : EIATTR_NUM_BARRIERS
	.align		4
        /*0080*/ 	.byte	0x02, 0x4c
        /*0082*/ 	.byte	0x01
	.zero		1


	//----- nvinfo : EIATTR_MERCURY_ISA_VERSION
	.align		4
        /*0084*/ 	.byte	0x03, 0x5f
        /*0086*/ 	.short	0x0101


	//----- nvinfo : EIATTR_UNUSED_LOAD_BYTE_OFFSET
	.align		4
        /*0088*/ 	.byte	0x04, 0x44
        /*008a*/ 	.short	(.L_27 - .L_26)


	//   ....[0]....
.L_26:
        /*008c*/ 	.word	0x00000400
        /*0090*/ 	.word	0x00000fff


	//   ....[1]....
        /*0094*/ 	.word	0x00000d20
        /*0098*/ 	.word	0x0000fff0


	//----- nvinfo : EIATTR_VRC_CTA_INIT_COUNT
	.align		4
.L_27:
        /*009c*/ 	.byte	0x02, 0x4a
	.zero		1
	.zero		1


	//----- nvinfo : EIATTR_EXIT_INSTR_OFFSETS
	.align		4
        /*00a0*/ 	.byte	0x04, 0x1c
        /*00a2*/ 	.short	(.L_29 - .L_28)


	//   ....[0]....
.L_28:
        /*00a4*/ 	.word	0x000010f0


	//   ....[1]....
        /*00a8*/ 	.word	0x00001140


	//   ....[2]....
        /*00ac*/ 	.word	0x00001360


	//   ....[3]....
        /*00b0*/ 	.word	0x000015e0


	//----- nvinfo : EIATTR_CRS_STACK_SIZE
	.align		4
.L_29:
        /*00b4*/ 	.byte	0x04, 0x1e
        /*00b6*/ 	.short	(.L_31 - .L_30)
.L_30:
        /*00b8*/ 	.word	0x00000000


	//----- nvinfo : EIATTR_CBANK_PARAM_SIZE
	.align		4
.L_31:
        /*00bc*/ 	.byte	0x03, 0x19
        /*00be*/ 	.short	0x0034


	//----- nvinfo : EIATTR_PARAM_CBANK
	.align		4
        /*00c0*/ 	.byte	0x04, 0x0a
        /*00c2*/ 	.short	(.L_33 - .L_32)
	.align		4
.L_32:
        /*00c4*/ 	.word	index@(.nv.constant0._Z11RK2_EulerItiPfS_S_S_S_i)
        /*00c8*/ 	.short	0x0380
        /*00ca*/ 	.short	0x0034


	//----- nvinfo : EIATTR_SW_WAR
	.align		4
.L_33:
        /*00cc*/ 	.byte	0x04, 0x36
        /*00ce*/ 	.short	(.L_35 - .L_34)
.L_34:
        /*00d0*/ 	.word	0x00000008
.L_35:


//--------------------- .nv.callgraph             --------------------------
	.section	.nv.callgraph,"",@"SHT_CUDA_CALLGRAPH"
	.align	4
	.sectionentsize	8
	.align		4
        /*0000*/ 	.word	0x00000000
	.align		4
        /*0004*/ 	.word	0xffffffff
	.align		4
        /*0008*/ 	.word	0x00000000
	.align		4
        /*000c*/ 	.word	0xfffffffe
	.align		4
        /*0010*/ 	.word	0x00000000
	.align		4
        /*0014*/ 	.word	0xfffffffd
	.align		4
        /*0018*/ 	.word	0x00000000
	.align		4
        /*001c*/ 	.word	0xfffffffc


//--------------------- .text._Z11RK2_EulerItiPfS_S_S_S_i --------------------------
	.section	.text._Z11RK2_EulerItiPfS_S_S_S_i,"ax",@progbits
	.align	128
        .global         _Z11RK2_EulerItiPfS_S_S_S_i
        .type           _Z11RK2_EulerItiPfS_S_S_S_i,@function
        .size           _Z11RK2_EulerItiPfS_S_S_S_i,(.L_x_32 - _Z11RK2_EulerItiPfS_S_S_S_i)
        .other          _Z11RK2_EulerItiPfS_S_S_S_i,@"STO_CUDA_ENTRY STV_DEFAULT"
_Z11RK2_EulerItiPfS_S_S_S_i:
.text._Z11RK2_EulerItiPfS_S_S_S_i:
[----:B------:R-:W-:Y:S01]  /*0000*/  LDC R1, c[0x0][0x37c] ;  /* 0x0000df00ff017b82 */ /* 0x000fe20000000800 */
[----:B------:R-:W0:Y:S01]  /*0010*/  S2R R0, SR_TID.X ;  /* 0x0000000000007919 */ /* 0x000e220000002100 */
[----:B------:R-:W0:Y:S06]  /*0020*/  LDCU UR4, c[0x0][0x360] ;  /* 0x00006c00ff0477ac */ /* 0x000e2c0008000800 */
[----:B------:R-:W1:Y:S01]  /*0030*/  LDC.64 R14, c[0x0][0x390] ;  /* 0x0000e400ff0e7b82 */ /* 0x000e620000000a00 */
[----:B------:R-:W0:Y:S01]  /*0040*/  S2R R3, SR_CTAID.X ;  /* 0x0000000000037919 */ /* 0x000e220000002500 */
[----:B------:R-:W2:Y:S01]  /*0050*/  LDCU.64 UR12, c[0x0][0x358] ;  /* 0x00006b00ff0c77ac */ /* 0x000ea20008000a00 */
[----:B------:R-:W3:Y:S05]  /*0060*/  LDCU UR5, c[0x0][0x380] ;  /* 0x00007000ff0577ac */ /* 0x000eea0008000800 */
[----:B------:R-:W4:Y:S01]  /*0070*/  LDC.64 R16, c[0x0][0x398] ;  /* 0x0000e600ff107b82 */ /* 0x000f220000000a00 */
[----:B0-----:R-:W-:-:S04]  /*0080*/  IMAD R2, R3, UR4, R0 ;  /* 0x0000000403027c24 */ /* 0x001fc8000f8e0200 */
[----:B------:R-:W-:-:S04]  /*0090*/  IMAD R3, R2, 0x3, RZ ;  /* 0x0000000302037824 */ /* 0x000fc800078e02ff */
[----:B-1----:R-:W-:-:S04]  /*00a0*/  IMAD.WIDE R14, R3, 0x4, R14 ;  /* 0x00000004030e7825 */ /* 0x002fc800078e020e */
[----:B----4-:R-:W-:Y:S01]  /*00b0*/  IMAD.WIDE R16, R3, 0x4, R16 ;  /* 0x0000000403107825 */ /* 0x010fe200078e0210 */
[----:B--2---:R0:W5:Y:S04]  /*00c0*/  LDG.E R5, desc[UR12][R14.64] ;  /* 0x0000000c0e057981 */ /* 0x004168000c1e1900 */
[----:B------:R0:W5:Y:S04]  /*00d0*/  LDG.E R4, desc[UR12][R14.64+0x4] ;  /* 0x0000040c0e047981 */ /* 0x000168000c1e1900 */
[----:B------:R0:W5:Y:S04]  /*00e0*/  LDG.E R6, desc[UR12][R14.64+0x8] ;  /* 0x0000080c0e067981 */ /* 0x000168000c1e1900 */
[----:B------:R0:W5:Y:S04]  /*00f0*/  LDG.E R7, desc[UR12][R16.64] ;  /* 0x0000000c10077981 */ /* 0x000168000c1e1900 */
[----:B------:R0:W5:Y:S04]  /*0100*/  LDG.E R12, desc[UR12][R16.64+0x4] ;  /* 0x0000040c100c7981 */ /* 0x000168000c1e1900 */
[----:B------:R0:W5:Y:S01]  /*0110*/  LDG.E R13, desc[UR12][R16.64+0x8] ;  /* 0x0000080c100d7981 */ /* 0x000162000c1e1900 */
[----:B---3--:R-:W-:Y:S01]  /*0120*/  UISETP.GE.AND UP0, UPT, UR5, 0x1, UPT ;  /* 0x000000010500788c */ /* 0x008fe2000bf06270 */
[----:B------:R-:W-:-:S02]  /*0130*/  CS2R R20, SRZ ;  /* 0x0000000000147805 */ /* 0x000fc4000001ff00 */
[----:B------:R-:W-:Y:S02]  /*0140*/  CS2R R10, SRZ ;  /* 0x00000000000a7805 */ /* 0x000fe4000001ff00 */
[----:B------:R-:W-:-:S04]  /*0150*/  CS2R R8, SRZ ;  /* 0x0000000000087805 */ /* 0x000fc8000001ff00 */
[----:B0-----:R-:W-:Y:S05]  /*0160*/  BRA.U !UP0, `(.L_x_0) ;  /* 0x0000000d08dc7547 */ /* 0x001fea000b800000 */
[----:B------:R-:W-:Y:S01]  /*0170*/  CS2R R14, SRZ ;  /* 0x00000000000e7805 */ /* 0x000fe2000001ff00 */
[----:B------:R-:W-:Y:S01]  /*0180*/  IMAD.MOV.U32 R16, RZ, RZ, RZ ;  /* 0x000000ffff107224 */ /* 0x000fe200078e00ff */
[----:B------:R-:W-:-:S06]  /*0190*/  UMOV UR4, URZ ;  /* 0x000000ff00047c82 */ /* 0x000fcc0008000000 */
.L_x_18:
[----:B------:R-:W0:Y:S01]  /*01a0*/  LDC.64 R8, c[0x0][0x388] ;  /* 0x0000e200ff087b82 */ /* 0x000e220000000a00 */
[----:B------:R-:W-:-:S04]  /*01b0*/  VIADD R17, R0, UR4 ;  /* 0x0000000400117c36 */ /* 0x000fc80008000000 */
[----:B------:R-:W-:-:S03]  /*01c0*/  IMAD R19, R17, 0x3, RZ ;  /* 0x0000000311137824 */ /* 0x000fc600078e02ff */
[----:B------:R-:W1:Y:S01]  /*01d0*/  LDC.64 R10, c[0x0][0x390] ;  /* 0x0000e400ff0a7b82 */ /* 0x000e620000000a00 */
[----:B0-----:R-:W-:-:S06]  /*01e0*/  IMAD.WIDE.U32 R8, R17, 0x4, R8 ;  /* 0x0000000411087825 */ /* 0x001fcc00078e0008 */
[----:B------:R-:W2:Y:S01]  /*01f0*/  LDG.E R8, desc[UR12][R8.64] ;  /* 0x0000000c08087981 */ /* 0x000ea2000c1e1900 */
[----:B-1----:R-:W-:-:S05]  /*0200*/  IMAD.WIDE.U32 R10, R19, 0x4, R10 ;  /* 0x00000004130a7825 */ /* 0x002fca00078e000a */
[----:B------:R-:W3:Y:S04]  /*0210*/  LDG.E R18, desc[UR12][R10.64] ;  /* 0x0000000c0a127981 */ /* 0x000ee8000c1e1900 */
[----:B------:R-:W4:Y:S04]  /*0220*/  LDG.E R20, desc[UR12][R10.64+0x4] ;  /* 0x0000040c0a147981 */ /* 0x000f28000c1e1900 */
[----:B------:R-:W4:Y:S01]  /*0230*/  LDG.E R22, desc[UR12][R10.64+0x8] ;  /* 0x0000080c0a167981 */ /* 0x000f22000c1e1900 */
[----:B------:R-:W0:Y:S01]  /*0240*/  S2R R24, SR_CgaCtaId ;  /* 0x0000000000187919 */ /* 0x000e220000008800 */
[----:B------:R-:W-:-:S04]  /*0250*/  MOV R17, 0x400 ;  /* 0x0000040000117802 */ /* 0x000fc80000000f00 */
[----:B------:R-:W-:Y:S02]  /*0260*/  IADD3 R19, PT, PT, R17, 0x400, RZ ;  /* 0x0000040011137810 */ /* 0x000fe40007ffe0ff */
[C---:B0-----:R-:W-:Y:S02]  /*0270*/  LEA R17, R24.reuse, R17, 0x18 ;  /* 0x0000001118117211 */ /* 0x041fe400078ec0ff */
[----:B------:R-:W-:-:S03]  /*0280*/  LEA R19, R24, R19, 0x18 ;  /* 0x0000001318137211 */ /* 0x000fc600078ec0ff */
[C---:B------:R-:W-:Y:S02]  /*0290*/  IMAD R17, R0.reuse, 0x4, R17 ;  /* 0x0000000400117824 */ /* 0x040fe400078e0211 */
[----:B------:R-:W-:Y:S01]  /*02a0*/  IMAD R19, R0, 0xc, R19 ;  /* 0x0000000c00137824 */ /* 0x000fe200078e0213 */
[----:B------:R-:W-:Y:S02]  /*02b0*/  UMOV UR5, URZ ;  /* 0x000000ff00057c82 */ /* 0x000fe40008000000 */
[----:B--2---:R0:W-:Y:S04]  /*02c0*/  STS [R17], R8 ;  /* 0x0000000811007388 */ /* 0x0041e80000000800 */
[----:B---3--:R0:W-:Y:S04]  /*02d0*/  STS [R19], R18 ;  /* 0x0000001213007388 */ /* 0x0081e80000000800 */
[----:B----4-:R0:W-:Y:S04]  /*02e0*/  STS [R19+0x4], R20 ;  /* 0x0000041413007388 */ /* 0x0101e80000000800 */
[----:B------:R0:W-:Y:S01]  /*02f0*/  STS [R19+0x8], R22 ;  /* 0x0000081613007388 */ /* 0x0001e20000000800 */
[----:B------:R-:W-:Y:S06]  /*0300*/  BAR.SYNC.DEFER_BLOCKING 0x0 ;  /* 0x0000000000007b1d */ /* 0x000fec0000010000 */
.L_x_17:
[----:B0-----:R-:W0:Y:S01]  /*0310*/  LDC R8, c[0x0][0x380] ;  /* 0x0000e000ff087b82 */ /* 0x001e220000000800 */
[----:B------:R-:W-:Y:S01]  /*0320*/  UIADD3 UR6, UPT, UPT, UR5, UR4, URZ ;  /* 0x0000000405067290 */ /* 0x000fe2000fffe0ff */
[----:B------:R-:W-:Y:S01]  /*0330*/  BSSY.RECONVERGENT B0, `(.L_x_1) ;  /* 0x0000036000007945 */ /* 0x000fe20003800200 */
[----:B------:R-:W-:Y:S02]  /*0340*/  UMOV UR7, 0x400 ;  /* 0x0000040000077882 */ /* 0x000fe40000000000 */
[----:B------:R-:W-:-:S03]  /*0350*/  UIADD3 UR8, UPT, UPT, UR7, 0x400, URZ ;  /* 0x0000040007087890 */ /* 0x000fc6000fffe0ff */
[----:B------:R-:W1:Y:S01]  /*0360*/  S2UR UR9, SR_CgaCtaId ;  /* 0x00000000000979c3 */ /* 0x000e620000008800 */
[----:B0-----:R-:W-:-:S04]  /*0370*/  ISETP.LE.AND P0, PT, R8, UR6, PT ;  /* 0x0000000608007c0c */ /* 0x001fc8000bf03270 */
[----:B------:R-:W-:Y:S01]  /*0380*/  ISETP.EQ.OR P0, PT, R2, UR6, P0 ;  /* 0x0000000602007c0c */ /* 0x000fe20008702670 */
[----:B-1----:R-:W-:Y:S02]  /*0390*/  ULEA UR10, UR9, UR7, 0x18 ;  /* 0x00000007090a7291 */ /* 0x002fe4000f8ec0ff */
[----:B------:R-:W-:Y:S02]  /*03a0*/  ULEA UR7, UR9, UR8, 0x18 ;  /* 0x0000000809077291 */ /* 0x000fe4000f8ec0ff */
[----:B------:R-:W-:Y:S02]  /*03b0*/  ULEA UR8, UR5, UR10, 0x2 ;  /* 0x0000000a05087291 */ /* 0x000fe4000f8e10ff */
[----:B------:R-:W-:Y:S02]  /*03c0*/  UIMAD UR7, UR5, 0xc, UR7 ;  /* 0x0000000c050778a4 */ /* 0x000fe4000f8e0207 */
[----:B------:R-:W-:-:S04]  /*03d0*/  UIADD3 UR5, UPT, UPT, UR5, 0x4, URZ ;  /* 0x0000000405057890 */ /* 0x000fc8000fffe0ff */
[----:B------:R-:W-:Y:S01]  /*03e0*/  UISETP.NE.AND UP0, UPT, UR5, 0x100, UPT ;  /* 0x000001000500788c */ /* 0x000fe2000bf05270 */
[----:B------:R-:W-:Y:S10]  /*03f0*/  @P0 BRA `(.L_x_2) ;  /* 0x0000000000a40947 */ /* 0x000ff40003800000 */
[----:B------:R-:W0:Y:S01]  /*0400*/  LDS.128 R8, [UR7] ;  /* 0x00000007ff087984 */ /* 0x000e220008000c00 */
[----:B------:R-:W-:Y:S01]  /*0410*/  MOV R26, 0x4a0 ;  /* 0x000004a0001a7802 */ /* 0x000fe20000000f00 */
[----:B0----5:R-:W-:Y:S01]  /*0420*/  FADD R18, R4, -R9 ;  /* 0x8000000904127221 */ /* 0x021fe20000000000 */
[----:B------:R-:W-:Y:S01]  /*0430*/  FADD R31, R5, -R8 ;  /* 0x80000008051f7221 */ /* 0x000fe20000000000 */
[----:B------:R-:W-:Y:S02]  /*0440*/  FADD R33, R6, -R10 ;  /* 0x8000000a06217221 */ /* 0x000fe40000000000 */
[----:B------:R-:W-:-:S04]  /*0450*/  FMUL R8, R18, R18 ;  /* 0x0000001212087220 */ /* 0x000fc80000400000 */
[----:B------:R-:W-:-:S04]  /*0460*/  FFMA R8, R31, R31, R8 ;  /* 0x0000001f1f087223 */ /* 0x000fc80000000008 */
[----:B------:R-:W-:-:S06]  /*0470*/  FFMA R9, R33, R33, R8 ;  /* 0x0000002121097223 */ /* 0x000fcc0000000008 */
[----:B------:R-:W0:Y:S02]  /*0480*/  F2F.F64.F32 R8, R9 ;  /* 0x0000000900087310 */ /* 0x000e240000201800 */
[----:B0-----:R-:W-:Y:S05]  /*0490*/  CALL.REL.NOINC `($__internal_1_$__cuda_sm20_dsqrt_rd_f64) ;  /* 0x0000001400c47944 */ /* 0x001fea0003c00000 */
[----:B------:R-:W0:Y:S01]  /*04a0*/  F2F.F32.F64 R24, R24 ;  /* 0x0000001800187310 */ /* 0x000e220000301000 */
[----:B------:R-:W1:Y:S01]  /*04b0*/  LDS R17, [UR8] ;  /* 0x00000008ff117984 */ /* 0x000e620008000800 */
[----:B------:R-:W-:Y:S01]  /*04c0*/  IMAD.MOV.U32 R22, RZ, RZ, 0x1 ;  /* 0x00000001ff167424 */ /* 0x000fe200078e00ff */
[----:B------:R-:W-:Y:S01]  /*04d0*/  UMOV UR10, 0x616dd9f1 ;  /* 0x616dd9f1000a7882 */ /* 0x000fe20000000000 */
[----:B------:R-:W-:Y:S01]  /*04e0*/  UMOV UR11, 0x3dd25598 ;  /* 0x3dd25598000b7882 */ /* 0x000fe20000000000 */
[----:B------:R-:W-:Y:S01]  /*04f0*/  BSSY.RECONVERGENT B1, `(.L_x_3) ;  /* 0x0000015000017945 */ /* 0x000fe20003800200 */
[----:B0-----:R-:W-:-:S04]  /*0500*/  FMUL R9, R24, R24 ;  /* 0x0000001818097220 */ /* 0x001fc80000400000 */
[----:B------:R-:W-:-:S06]  /*0510*/  FMUL R10, R24, R9 ;  /* 0x00000009180a7220 */ /* 0x000fcc0000400000 */
[----:B------:R-:W0:Y:S08]  /*0520*/  F2F.F64.F32 R10, R10 ;  /* 0x0000000a000a7310 */ /* 0x000e300000201800 */
[----:B0-----:R-:W0:Y:S08]  /*0530*/  MUFU.RCP64H R23, R11 ;  /* 0x0000000b00177308 */ /* 0x001e300000001800 */
[----:B-1----:R-:W1:Y:S01]  /*0540*/  F2F.F64.F32 R20, R17 ;  /* 0x0000001100147310 */ /* 0x002e620000201800 */
[----:B0-----:R-:W-:-:S02]  /*0550*/  DFMA R8, -R10, R22, 1 ;  /* 0x3ff000000a08742b */ /* 0x001fc40000000116 */
[----:B-1----:R-:W-:-:S06]  /*0560*/  DMUL R20, R20, UR10 ;  /* 0x0000000a14147c28 */ /* 0x002fcc0008000000 */
[----:B------:R-:W-:-:S08]  /*0570*/  DFMA R8, R8, R8, R8 ;  /* 0x000000080808722b */ /* 0x000fd00000000008 */
[----:B------:R-:W-:Y:S01]  /*0580*/  DFMA R8, R22, R8, R22 ;  /* 0x000000081608722b */ /* 0x000fe20000000016 */
[----:B------:R-:W-:-:S07]  /*0590*/  FSETP.GEU.AND P1, PT, |R21|, 6.5827683646048100446e-37, PT ;  /* 0x036000001500780b */ /* 0x000fce0003f2e200 */
[----:B------:R-:W-:-:S08]  /*05a0*/  DFMA R24, -R10, R8, 1 ;  /* 0x3ff000000a18742b */ /* 0x000fd00000000108 */
[----:B------:R-:W-:-:S08]  /*05b0*/  DFMA R24, R8, R24, R8 ;  /* 0x000000180818722b */ /* 0x000fd00000000008 */
[----:B------:R-:W-:-:S08]  /*05c0*/  DMUL R22, R20, R24 ;  /* 0x0000001814167228 */ /* 0x000fd00000000000 */
[----:B------:R-:W-:-:S08]  /*05d0*/  DFMA R8, -R10, R22, R20 ;  /* 0x000000160a08722b */ /* 0x000fd00000000114 */
[----:B------:R-:W-:-:S10]  /*05e0*/  DFMA R8, R24, R8, R22 ;  /* 0x000000081808722b */ /* 0x000fd40000000016 */
[----:B------:R-:W-:-:S05]  /*05f0*/  FFMA R19, RZ, R11, R9 ;  /* 0x0000000bff137223 */ /* 0x000fca0000000009 */
[----:B------:R-:W-:-:S13]  /*0600*/  FSETP.GT.AND P0, PT, |R19|, 1.469367938527859385e-39, PT ;  /* 0x001000001300780b */ /* 0x000fda0003f04200 */
[----:B------:R-:W-:Y:S05]  /*0610*/  @P0 BRA P1, `(.L_x_4) ;  /* 0x0000000000080947 */ /* 0x000fea0000800000 */
[----:B------:R-:W-:-:S07]  /*0620*/  MOV R26, 0x640 ;  /* 0x00000640001a7802 */ /* 0x000fce0000000f00 */
[----:B------:R-:W-:Y:S05]  /*0630*/  CALL.REL.NOINC `($__internal_0_$__cuda_sm20_div_rn_f64_full) ;  /* 0x0000000c00ec7944 */ /* 0x000fea0003c00000 */
.L_x_4:
[----:B------:R-:W-:Y:S05]  /*0640*/  BSYNC.RECONVERGENT B1 ;  /* 0x0000000000017941 */ /* 0x000fea0003800200 */
.L_x_3:
[----:B------:R-:W0:Y:S02]  /*0650*/  F2F.F32.F64 R8, R8 ;  /* 0x0000000800087310 */ /* 0x000e240000301000 */
[-C--:B0-----:R-:W-:Y:S01]  /*0660*/  FFMA R16, -R31, R8.reuse, R16 ;  /* 0x000000081f107223 */ /* 0x081fe20000000110 */
[-C--:B------:R-:W-:Y:S01]  /*0670*/  FFMA R15, -R18, R8.reuse, R15 ;  /* 0x00000008120f7223 */ /* 0x080fe2000000010f */
[----:B------:R-:W-:-:S07]  /*0680*/  FFMA R14, -R33, R8, R14 ;  /* 0x00000008210e7223 */ /* 0x000fce000000010e */
.L_x_2:
[----:B------:R-:W-:Y:S05]  /*0690*/  BSYNC.RECONVERGENT B0 ;  /* 0x0000000000007941 */ /* 0x000fea0003800200 */
.L_x_1:
[----:B------:R-:W0:Y:S01]  /*06a0*/  LDC R8, c[0x0][0x380] ;  /* 0x0000e000ff087b82 */ /* 0x000e220000000800 */
[----:B------:R-:W-:Y:S01]  /*06b0*/  UIADD3 UR9, UPT, UPT, UR6, 0x1, URZ ;  /* 0x0000000106097890 */ /* 0x000fe2000fffe0ff */
[----:B------:R-:W-:Y:S05]  /*06c0*/  BSSY.RECONVERGENT B0, `(.L_x_5) ;  /* 0x000002e000007945 */ /* 0x000fea0003800200 */
[----:B0-----:R-:W-:-:S04]  /*06d0*/  ISETP.LE.AND P0, PT, R8, UR9, PT ;  /* 0x0000000908007c0c */ /* 0x001fc8000bf03270 */
[----:B------:R-:W-:-:S13]  /*06e0*/  ISETP.EQ.OR P0, PT, R2, UR9, P0 ;  /* 0x0000000902007c0c */ /* 0x000fda0008702670 */
[----:B------:R-:W-:Y:S05]  /*06f0*/  @P0 BRA `(.L_x_6) ;  /* 0x0000000000a80947 */ /* 0x000fea0003800000 */
[----:B------:R-:W0:Y:S01]  /*0700*/  LDS.64 R18, [UR7+0x10] ;  /* 0x00001007ff127984 */ /* 0x000e220008000a00 */
[----:B------:R-:W-:-:S03]  /*0710*/  MOV R26, 0x7b0 ;  /* 0x000007b0001a7802 */ /* 0x000fc60000000f00 */
[----:B------:R-:W1:Y:S01]  /*0720*/  LDS R8, [UR7+0xc] ;  /* 0x00000c07ff087984 */ /* 0x000e620008000800 */
[----:B0----5:R-:W-:Y:S01]  /*0730*/  FADD R18, R4, -R18 ;  /* 0x8000001204127221 */ /* 0x021fe20000000000 */
[----:B------:R-:W-:Y:S01]  /*0740*/  FADD R33, R6, -R19 ;  /* 0x8000001306217221 */ /* 0x000fe20000000000 */
[----:B-1----:R-:W-:Y:S02]  /*0750*/  FADD R31, R5, -R8 ;  /* 0x80000008051f7221 */ /* 0x002fe40000000000 */
[----:B------:R-:W-:-:S04]  /*0760*/  FMUL R8, R18, R18 ;  /* 0x0000001212087220 */ /* 0x000fc80000400000 */
[----:B------:R-:W-:-:S04]  /*0770*/  FFMA R8, R31, R31, R8 ;  /* 0x0000001f1f087223 */ /* 0x000fc80000000008 */
[----:B------:R-:W-:-:S06]  /*0780*/  FFMA R9, R33, R33, R8 ;  /* 0x0000002121097223 */ /* 0x000fcc0000000008 */
[----:B------:R-:W0:Y:S02]  /*0790*/  F2F.F64.F32 R8, R9 ;  /* 0x0000000900087310 */ /* 0x000e240000201800 */
[----:B0-----:R-:W-:Y:S05]  /*07a0*/  CALL.REL.NOINC `($__internal_1_$__cuda_sm20_dsqrt_rd_f64) ;  /* 0x0000001400007944 */ /* 0x001fea0003c00000 */
[----:B------:R-:W0:Y:S01]  /*07b0*/  F2F.F32.F64 R24, R24 ;  /* 0x0000001800187310 */ /* 0x000e220000301000 */
[----:B------:R-:W1:Y:S01]  /*07c0*/  LDS R17, [UR8+0x4] ;  /* 0x00000408ff117984 */ /* 0x000e620008000800 */
[----:B------:R-:W-:Y:S01]  /*07d0*/  MOV R22, 0x1 ;  /* 0x0000000100167802 */ /* 0x000fe20000000f00 */
        /* <DEDUP_REMOVED lines=23> */
.L_x_8:
[----:B------:R-:W-:Y:S05]  /*0950*/  BSYNC.RECONVERGENT B1 ;  /* 0x0000000000017941 */ /* 0x000fea0003800200 */
.L_x_7:
[----:B------:R-:W0:Y:S02]  /*0960*/  F2F.F32.F64 R8, R8 ;  /* 0x0000000800087310 */ /* 0x000e240000301000 */
[-C--:B0-----:R-:W-:Y:S01]  /*0970*/  FFMA R16, -R31, R8.reuse, R16 ;  /* 0x000000081f107223 */ /* 0x081fe20000000110 */
[-C--:B------:R-:W-:Y:S01]  /*0980*/  FFMA R15, -R18, R8.reuse, R15 ;  /* 0x00000008120f7223 */ /* 0x080fe2000000010f */
[----:B------:R-:W-:-:S07]  /*0990*/  FFMA R14, -R33, R8, R14 ;  /* 0x00000008210e7223 */ /* 0x000fce000000010e */
.L_x_6:
[----:B------:R-:W-:Y:S05]  /*09a0*/  BSYNC.RECONVERGENT B0 ;  /* 0x0000000000007941 */ /* 0x000fea0003800200 */
.L_x_5:
        /* <DEDUP_REMOVED lines=10> */
[----:B------:R-:W-:-:S03]  /*0a50*/  FADD R31, R5, -R8 ;  /* 0x80000008051f7221 */ /* 0x000fc60000000000 */
[----:B------:R-:W-:Y:S01]  /*0a60*/  FMUL R8, R18, R18 ;  /* 0x0000001212087220 */ /* 0x000fe20000400000 */
[----:B-1----:R-:W-:-:S03]  /*0a70*/  FADD R33, R6, -R33 ;  /* 0x8000002106217221 */ /* 0x002fc60000000000 */
[----:B------:R-:W-:-:S04]  /*0a80*/  FFMA R8, R31, R31, R8 ;  /* 0x0000001f1f087223 */ /* 0x000fc80000000008 */
[----:B------:R-:W-:-:S06]  /*0a90*/  FFMA R9, R33, R33, R8 ;  /* 0x0000002121097223 */ /* 0x000fcc0000000008 */
[----:B------:R-:W0:Y:S02]  /*0aa0*/  F2F.F64.F32 R8, R9 ;  /* 0x0000000900087310 */ /* 0x000e240000201800 */
[----:B0-----:R-:W-:Y:S05]  /*0ab0*/  CALL.REL.NOINC `($__internal_1_$__cuda_sm20_dsqrt_rd_f64) ;  /* 0x00000010003c7944 */ /* 0x001fea0003c00000 */
[----:B------:R-:W0:Y:S01]  /*0ac0*/  F2F.F32.F64 R24, R24 ;  /* 0x0000001800187310 */ /* 0x000e220000301000 */
[----:B------:R-:W1:Y:S01]  /*0ad0*/  LDS R17, [UR8+0x8] ;  /* 0x00000808ff117984 */ /* 0x000e620008000800 */
        /* <DEDUP_REMOVED lines=24> */
.L_x_12:
[----:B------:R-:W-:Y:S05]  /*0c60*/  BSYNC.RECONVERGENT B1 ;  /* 0x0000000000017941 */ /* 0x000fea0003800200 */
.L_x_11:
[----:B------:R-:W0:Y:S02]  /*0c70*/  F2F.F32.F64 R8, R8 ;  /* 0x0000000800087310 */ /* 0x000e240000301000 */
[-C--:B0-----:R-:W-:Y:S01]  /*0c80*/  FFMA R16, -R31, R8.reuse, R16 ;  /* 0x000000081f107223 */ /* 0x081fe20000000110 */
[-C--:B------:R-:W-:Y:S01]  /*0c90*/  FFMA R15, -R18, R8.reuse, R15 ;  /* 0x00000008120f7223 */ /* 0x080fe2000000010f */
[----:B------:R-:W-:-:S07]  /*0ca0*/  FFMA R14, -R33, R8, R14 ;  /* 0x00000008210e7223 */ /* 0x000fce000000010e */
.L_x_10:
[----:B------:R-:W-:Y:S05]  /*0cb0*/  BSYNC.RECONVERGENT B0 ;  /* 0x0000000000007941 */ /* 0x000fea0003800200 */
.L_x_9:
[----:B------:R-:W0:Y:S01]  /*0cc0*/  LDC R8, c[0x0][0x380] ;  /* 0x0000e000ff087b82 */ /* 0x000e220000000800 */
[----:B------:R-:W-:Y:S01]  /*0cd0*/  UIADD3 UR6, UPT, UPT, UR6, 0x3, URZ ;  /* 0x0000000306067890 */ /* 0x000fe2000fffe0ff */
[----:B------:R-:W-:Y:S05]  /*0ce0*/  BSSY.RECONVERGENT B0, `(.L_x_13) ;  /* 0x0000031000007945 */ /* 0x000fea0003800200 */
[----:B0-----:R-:W-:-:S04]  /*0cf0*/  ISETP.LE.AND P0, PT, R8, UR6, PT ;  /* 0x0000000608007c0c */ /* 0x001fc8000bf03270 */
[----:B------:R-:W-:-:S13]  /*0d00*/  ISETP.EQ.OR P0, PT, R2, UR6, P0 ;  /* 0x0000000602007c0c */ /* 0x000fda0008702670 */
[----:B------:R-:W-:Y:S05]  /*0d10*/  @P0 BRA `(.L_x_14) ;  /* 0x0000000000b40947 */ /* 0x000fea0003800000 */
[----:B------:R-:W0:Y:S01]  /*0d20*/  LDS.128 R8, [UR7+0x20] ;  /* 0x00002007ff087984 */ /* 0x000e220008000c00 */
        /* <DEDUP_REMOVED lines=33> */
[----:B------:R-:W-:Y:S01]  /*0f40*/  MOV R20, R8 ;  /* 0x0000000800147202 */ /* 0x000fe20000000f00 */
[----:B------:R-:W-:Y:S01]  /*0f50*/  IMAD.MOV.U32 R21, RZ, RZ, R9 ;  /* 0x000000ffff157224 */ /* 0x000fe200078e0009 */
[----:B------:R-:W-:-:S07]  /*0f60*/  MOV R26, 0xf80 ;  /* 0x00000f80001a7802 */ /* 0x000fce0000000f00 */
[----:B------:R-:W-:Y:S05]  /*0f70*/  CALL.REL.NOINC `($__internal_0_$__cuda_sm20_div_rn_f64_full) ;  /* 0x00000004009c7944 */ /* 0x000fea0003c00000 */
[----:B------:R-:W-:Y:S01]  /*0f80*/  IMAD.MOV.U32 R20, RZ, RZ, R8 ;  /* 0x000000ffff147224 */ /* 0x000fe200078e0008 */
[----:B------:R-:W-:-:S07]  /*0f90*/  MOV R21, R9 ;  /* 0x0000000900157202 */ /* 0x000fce0000000f00 */
.L_x_16:
[----:B------:R-:W-:Y:S05]  /*0fa0*/  BSYNC.RECONVERGENT B1 ;  /* 0x0000000000017941 */ /* 0x000fea0003800200 */
.L_x_15:
[----:B------:R-:W0:Y:S02]  /*0fb0*/  F2F.F32.F64 R20, R20 ;  /* 0x0000001400147310 */ /* 0x000e240000301000 */
[-C--:B0-----:R-:W-:Y:S01]  /*0fc0*/  FFMA R16, -R31, R20.reuse, R16 ;  /* 0x000000141f107223 */ /* 0x081fe20000000110 */
[-C--:B------:R-:W-:Y:S01]  /*0fd0*/  FFMA R15, -R18, R20.reuse, R15 ;  /* 0x00000014120f7223 */ /* 0x080fe2000000010f */
[----:B------:R-:W-:-:S07]  /*0fe0*/  FFMA R14, -R33, R20, R14 ;  /* 0x00000014210e7223 */ /* 0x000fce000000010e */
.L_x_14:
[----:B------:R-:W-:Y:S05]  /*0ff0*/  BSYNC.RECONVERGENT B0 ;  /* 0x0000000000007941 */ /* 0x000fea0003800200 */
.L_x_13:
[----:B------:R-:W-:Y:S05]  /*1000*/  BRA.U UP0, `(.L_x_17) ;  /* 0xfffffff100c07547 */ /* 0x000fea000b83ffff */
[----:B------:R-:W0:Y:S01]  /*1010*/  LDCU UR5, c[0x0][0x380] ;  /* 0x00007000ff0577ac */ /* 0x000e220008000800 */
[----:B------:R-:W-:-:S04]  /*1020*/  UIADD3 UR4, UPT, UPT, UR4, 0x100, URZ ;  /* 0x0000010004047890 */ /* 0x000fc8000fffe0ff */
[----:B0-----:R-:W-:Y:S01]  /*1030*/  UISETP.GE.AND UP0, UPT, UR4, UR5, UPT ;  /* 0x000000050400728c */ /* 0x001fe2000bf06270 */
[----:B------:R-:W-:Y:S08]  /*1040*/  BAR.SYNC.DEFER_BLOCKING 0x0 ;  /* 0x0000000000007b1d */ /* 0x000ff00000010000 */
[----:B------:R-:W-:Y:S05]  /*1050*/  BRA.U !UP0, `(.L_x_18) ;  /* 0xfffffff108507547 */ /* 0x000fea000b83ffff */
[----:B------:R-:W0:Y:S01]  /*1060*/  F2F.F64.F32 R16, R16 ;  /* 0x0000001000107310 */ /* 0x000e220000201800 */
[----:B------:R-:W-:Y:S01]  /*1070*/  UMOV UR6, 0x47ae147b ;  /* 0x47ae147b00067882 */ /* 0x000fe20000000000 */
[----:B------:R-:W-:-:S06]  /*1080*/  UMOV UR7, 0x3f847ae1 ;  /* 0x3f847ae100077882 */ /* 0x000fcc0000000000 */
[----:B------:R-:W1:Y:S01]  /*1090*/  F2F.F64.F32 R10, R15 ;  /* 0x0000000f000a7310 */ /* 0x000e620000201800 */
[----:B0-----:R-:W-:-:S07]  /*10a0*/  DMUL R20, R16, UR6 ;  /* 0x0000000610147c28 */ /* 0x001fce0008000000 */
[----:B------:R-:W0:Y:S01]  /*10b0*/  F2F.F64.F32 R8, R14 ;  /* 0x0000000e00087310 */ /* 0x000e220000201800 */
[----:B-1----:R-:W-:Y:S02]  /*10c0*/  DMUL R10, R10, UR6 ;  /* 0x000000060a0a7c28 */ /* 0x002fe40008000000 */
[----:B0-----:R-:W-:-:S11]  /*10d0*/  DMUL R8, R8, UR6 ;  /* 0x0000000608087c28 */ /* 0x001fd60008000000 */
.L_x_0:
[----:B------:R-:W-:-:S13]  /*10e0*/  ISETP.GE.AND P0, PT, R2, UR5, PT ;  /* 0x0000000502007c0c */ /* 0x000fda000bf06270 */
[----:B------:R-:W-:Y:S05]  /*10f0*/  @P0 EXIT ;  /* 0x000000000000094d */ /* 0x000fea0003800000 */
[----:B------:R-:W0:Y:S02]  /*1100*/  LDCU UR4, c[0x0][0x3b0] ;  /* 0x00007600ff0477ac */ /* 0x000e240008000800 */
[----:B0-----:R-:W-:-:S09]  /*1110*/  UISETP.NE.AND UP0, UPT, UR4, 0x1, UPT ;  /* 0x000000010400788c */ /* 0x001fd2000bf05270 */
[----:B------:R-:W-:Y:S05]  /*1120*/  BRA.U !UP0, `(.L_x_19) ;  /* 0x0000000108907547 */ /* 0x000fea000b800000 */
[----:B------:R-:W-:-:S13]  /*1130*/  ISETP.NE.AND P0, PT, RZ, UR4, PT ;  /* 0x00000004ff007c0c */ /* 0x000fda000bf05270 */
[----:B------:R-:W-:Y:S05]  /*1140*/  @P0 EXIT ;  /* 0x000000000000094d */ /* 0x000fea0003800000 */
[----:B-----5:R-:W0:Y:S01]  /*1150*/  F2F.F64.F32 R14, R12 ;  /* 0x0000000c000e7310 */ /* 0x020e220000201800 */
[----:B------:R-:W-:Y:S01]  /*1160*/  UMOV UR4, 0x47ae147b ;  /* 0x47ae147b00047882 */ /* 0x000fe20000000000 */
[----:B------:R-:W-:-:S06]  /*1170*/  UMOV UR5, 0x3f847ae1 ;  /* 0x3f847ae100057882 */ /* 0x000fcc0000000000 */
[----:B------:R-:W1:Y:S01]  /*1180*/  F2F.F64.F32 R18, R7 ;  /* 0x0000000700127310 */ /* 0x000e620000201800 */
[----:B0-----:R-:W-:-:S07]  /*1190*/  DFMA R22, R10, 0.5, R14 ;  /* 0x3fe000000a16782b */ /* 0x001fce000000000e */
[----:B------:R0:W2:Y:S01]  /*11a0*/  F2F.F64.F32 R16, R13 ;  /* 0x0000000d00107310 */ /* 0x0000a20000201800 */
[----:B------:R-:W-:Y:S02]  /*11b0*/  DMUL R14, R14, UR4 ;  /* 0x000000040e0e7c28 */ /* 0x000fe40008000000 */
[----:B-1----:R-:W-:-:S05]  /*11c0*/  DFMA R20, R20, 0.5, R18 ;  /* 0x3fe000001414782b */ /* 0x002fca0000000012 */
[----:B------:R-:W1:Y:S01]  /*11d0*/  F2F.F64.F32 R10, R5 ;  /* 0x00000005000a7310 */ /* 0x000e620000201800 */
[----:B------:R-:W-:Y:S01]  /*11e0*/  DMUL R18, R18, UR4 ;  /* 0x0000000412127c28 */ /* 0x000fe20008000000 */
[----:B0-----:R-:W0:Y:S01]  /*11f0*/  LDC.64 R12, c[0x0][0x3a8] ;  /* 0x0000ea00ff0c7b82 */ /* 0x001e220000000a00 */
[----:B--2---:R-:W-:-:S05]  /*1200*/  DFMA R8, R8, 0.5, R16 ;  /* 0x3fe000000808782b */ /* 0x004fca0000000010 */
[----:B------:R-:W2:Y:S01]  /*1210*/  F2F.F64.F32 R24, R4 ;  /* 0x0000000400187310 */ /* 0x000ea20000201800 */
[----:B------:R-:W-:Y:S02]  /*1220*/  DMUL R16, R16, UR4 ;  /* 0x0000000410107c28 */ /* 0x000fe40008000000 */
[----:B-1----:R-:W-:-:S05]  /*1230*/  DFMA R10, R18, 0.5, R10 ;  /* 0x3fe00000120a782b */ /* 0x002fca000000000a */
[----:B------:R-:W1:Y:S01]  /*1240*/  F2F.F64.F32 R6, R6 ;  /* 0x0000000600067310 */ /* 0x000e620000201800 */
[----:B------:R-:W3:Y:S01]  /*1250*/  LDC.64 R18, c[0x0][0x3a0] ;  /* 0x0000e800ff127b82 */ /* 0x000ee20000000a00 */
[----:B--2---:R-:W-:-:S06]  /*1260*/  DFMA R14, R14, 0.5, R24 ;  /* 0x3fe000000e0e782b */ /* 0x004fcc0000000018 */
[----:B------:R-:W2:Y:S01]  /*1270*/  F2F.F32.F64 R0, R20 ;  /* 0x0000001400007310 */ /* 0x000ea20000301000 */
[----:B0-----:R-:W-:Y:S01]  /*1280*/  IMAD.WIDE R4, R3, 0x4, R12 ;  /* 0x0000000403047825 */ /* 0x001fe200078e020c */
[----:B-1----:R-:W-:-:S06]  /*1290*/  DFMA R16, R16, 0.5, R6 ;  /* 0x3fe000001010782b */ /* 0x002fcc0000000006 */
[----:B------:R-:W0:Y:S01]  /*12a0*/  F2F.F32.F64 R11, R10 ;  /* 0x0000000a000b7310 */ /* 0x000e220000301000 */
[----:B--2---:R-:W-:Y:S07]  /*12b0*/  STG.E desc[UR12][R4.64], R0 ;  /* 0x0000000004007986 */ /* 0x004fee000c10190c */
[----:B------:R-:W1:Y:S01]  /*12c0*/  F2F.F32.F64 R2, R22 ;  /* 0x0000001600027310 */ /* 0x000e620000301000 */
[----:B---3--:R-:W-:-:S05]  /*12d0*/  IMAD.WIDE R6, R3, 0x4, R18 ;  /* 0x0000000403067825 */ /* 0x008fca00078e0212 */
[----:B0-----:R-:W-:Y:S02]  /*12e0*/  STG.E desc[UR12][R6.64], R11 ;  /* 0x0000000b06007986 */ /* 0x001fe4000c10190c */
[----:B------:R-:W0:Y:S02]  /*12f0*/  F2F.F32.F64 R15, R14 ;  /* 0x0000000e000f7310 */ /* 0x000e240000301000 */
[----:B-1----:R-:W-:Y:S06]  /*1300*/  STG.E desc[UR12][R4.64+0x4], R2 ;  /* 0x0000040204007986 */ /* 0x002fec000c10190c */
[----:B------:R-:W1:Y:S01]  /*1310*/  F2F.F32.F64 R8, R8 ;  /* 0x0000000800087310 */ /* 0x000e620000301000 */
[----:B0-----:R-:W-:Y:S07]  /*1320*/  STG.E desc[UR12][R6.64+0x4], R15 ;  /* 0x0000040f06007986 */ /* 0x001fee000c10190c */
[----:B------:R-:W0:Y:S01]  /*1330*/  F2F.F32.F64 R17, R16 ;  /* 0x0000001000117310 */ /* 0x000e220000301000 */
[----:B-1----:R-:W-:Y:S04]  /*1340*/  STG.E desc[UR12][R4.64+0x8], R8 ;  /* 0x0000080804007986 */ /* 0x002fe8000c10190c */
[----:B0-----:R-:W-:Y:S01]  /*1350*/  STG.E desc[UR12][R6.64+0x8], R17 ;  /* 0x0000081106007986 */ /* 0x001fe2000c10190c */
[----:B------:R-:W-:Y:S05]  /*1360*/  EXIT ;  /* 0x000000000000794d */ /* 0x000fea0003800000 */
.L_x_19:
[----:B-----5:R-:W0:Y:S08]  /*1370*/  LDC.64 R4, c[0x0][0x3a8] ;  /* 0x0000ea00ff047b82 */ /* 0x020e300000000a00 */
[----:B------:R-:W1:Y:S01]  /*1380*/  LDC.64 R16, c[0x0][0x3a0] ;  /* 0x0000e800ff107b82 */ /* 0x000e620000000a00 */
[----:B0-----:R-:W-:-:S05]  /*1390*/  IMAD.WIDE R4, R3, 0x4, R4 ;  /* 0x0000000403047825 */ /* 0x001fca00078e0204 */
[----:B------:R-:W2:Y:S01]  /*13a0*/  LDG.E R0, desc[UR12][R4.64] ;  /* 0x0000000c04007981 */ /* 0x000ea2000c1e1900 */
[----:B-1----:R-:W-:Y:S01]  /*13b0*/  IMAD.WIDE R2, R3, 0x4, R16 ;  /* 0x0000000403027825 */ /* 0x002fe200078e0210 */
[----:B--2---:R-:W0:Y:S02]  /*13c0*/  F2F.F64.F32 R14, R0 ;  /* 0x00000000000e7310 */ /* 0x004e240000201800 */
[----:B0-----:R-:W-:-:S06]  /*13d0*/  DADD R14, R14, R20 ;  /* 0x000000000e0e7229 */ /* 0x001fcc0000000014 */
[----:B------:R-:W0:Y:S02]  /*13e0*/  F2F.F32.F64 R19, R14 ;  /* 0x0000000e00137310 */ /* 0x000e240000301000 */
[----:B0-----:R0:W-:Y:S04]  /*13f0*/  STG.E desc[UR12][R4.64], R19 ;  /* 0x0000001304007986 */ /* 0x0011e8000c10190c */
[----:B------:R-:W2:Y:S02]  /*1400*/  LDG.E R18, desc[UR12][R2.64] ;  /* 0x0000000c02127981 */ /* 0x000ea4000c1e1900 */
[----:B------:R-:W-:Y:S01]  /*1410*/  F2F.F64.F32 R6, R7 ;  /* 0x0000000700067310 */ /* 0x000fe20000201800 */
[----:B------:R-:W-:Y:S01]  /*1420*/  UMOV UR4, 0x47ae147b ;  /* 0x47ae147b00047882 */ /* 0x000fe20000000000 */
[----:B------:R-:W-:-:S06]  /*1430*/  UMOV UR5, 0x3f847ae1 ;  /* 0x3f847ae100057882 */ /* 0x000fcc0000000000 */
[----:B--2---:R-:W1:Y:S02]  /*1440*/  F2F.F64.F32 R16, R18 ;  /* 0x0000001200107310 */ /* 0x004e640000201800 */
[----:B-1----:R-:W-:-:S10]  /*1450*/  DFMA R16, R6, UR4, R16 ;  /* 0x0000000406107c2b */ /* 0x002fd40008000010 */
[----:B------:R-:W1:Y:S02]  /*1460*/  F2F.F32.F64 R17, R16 ;  /* 0x0000001000117310 */ /* 0x000e640000301000 */
[----:B-1----:R-:W-:Y:S04]  /*1470*/  STG.E desc[UR12][R2.64], R17 ;  /* 0x0000001102007986 */ /* 0x002fe8000c10190c */
[----:B------:R-:W2:Y:S02]  /*1480*/  LDG.E R0, desc[UR12][R4.64+0x4] ;  /* 0x0000040c04007981 */ /* 0x000ea4000c1e1900 */
[----:B--2---:R-:W1:Y:S02]  /*1490*/  F2F.F64.F32 R14, R0 ;  /* 0x00000000000e7310 */ /* 0x004e640000201800 */
[----:B-1----:R-:W-:-:S10]  /*14a0*/  DADD R14, R14, R10 ;  /* 0x000000000e0e7229 */ /* 0x002fd4000000000a */
[----:B------:R-:W1:Y:S02]  /*14b0*/  F2F.F32.F64 R15, R14 ;  /* 0x0000000e000f7310 */ /* 0x000e640000301000 */
[----:B-1----:R-:W-:Y:S04]  /*14c0*/  STG.E desc[UR12][R4.64+0x4], R15 ;  /* 0x0000040f04007986 */ /* 0x002fe8000c10190c */
[----:B0-----:R-:W2:Y:S02]  /*14d0*/  LDG.E R19, desc[UR12][R2.64+0x4] ;  /* 0x0000040c02137981 */ /* 0x001ea4000c1e1900 */
[----:B------:R-:W-:Y:S08]  /*14e0*/  F2F.F64.F32 R10, R12 ;  /* 0x0000000c000a7310 */ /* 0x000ff00000201800 */
[----:B--2---:R-:W0:Y:S02]  /*14f0*/  F2F.F64.F32 R6, R19 ;  /* 0x0000001300067310 */ /* 0x004e240000201800 */
[----:B0-----:R-:W-:-:S10]  /*1500*/  DFMA R6, R10, UR4, R6 ;  /* 0x000000040a067c2b */ /* 0x001fd40008000006 */
[----:B------:R-:W0:Y:S02]  /*1510*/  F2F.F32.F64 R7, R6 ;  /* 0x0000000600077310 */ /* 0x000e240000301000 */
[----:B0-----:R-:W-:Y:S04]  /*1520*/  STG.E desc[UR12][R2.64+0x4], R7 ;  /* 0x0000040702007986 */ /* 0x001fe8000c10190c */
[----:B------:R-:W2:Y:S02]  /*1530*/  LDG.E R16, desc[UR12][R4.64+0x8] ;  /* 0x0000080c04107981 */ /* 0x000ea4000c1e1900 */
[----:B--2---:R-:W0:Y:S02]  /*1540*/  F2F.F64.F32 R10, R16 ;  /* 0x00000010000a7310 */ /* 0x004e240000201800 */
[----:B0-----:R-:W-:-:S10]  /*1550*/  DADD R10, R10, R8 ;  /* 0x000000000a0a7229 */ /* 0x001fd40000000008 */
[----:B------:R-:W0:Y:S02]  /*1560*/  F2F.F32.F64 R11, R10 ;  /* 0x0000000a000b7310 */ /* 0x000e240000301000 */
[----:B0-----:R-:W-:Y:S04]  /*1570*/  STG.E desc[UR12][R4.64+0x8], R11 ;  /* 0x0000080b04007986 */ /* 0x001fe8000c10190c */
[----:B------:R-:W2:Y:S02]  /*1580*/  LDG.E R0, desc[UR12][R2.64+0x8] ;  /* 0x0000080c02007981 */ /* 0x000ea4000c1e1900 */
[----:B------:R-:W-:Y:S08]  /*1590*/  F2F.F64.F32 R12, R13 ;  /* 0x0000000d000c7310 */ /* 0x000ff00000201800 */
[----:B--2---:R-:W0:Y:S02]  /*15a0*/  F2F.F64.F32 R8, R0 ;  /* 0x0000000000087310 */ /* 0x004e240000201800 */
[----:B0-----:R-:W-:-:S10]  /*15b0*/  DFMA R8, R12, UR4, R8 ;  /* 0x000000040c087c2b */ /* 0x001fd40008000008 */
[----:B------:R-:W0:Y:S02]  /*15c0*/  F2F.F32.F64 R9, R8 ;  /* 0x0000000800097310 */ /* 0x000e240000301000 */
[----:B0-----:R-:W-:Y:S01]  /*15d0*/  STG.E desc[UR12][R2.64+0x8], R9 ;  /* 0x0000080902007986 */ /* 0x001fe2000c10190c */
[----:B------:R-:W-:Y:S05]  /*15e0*/  EXIT ;  /* 0x000000000000794d */ /* 0x000fea0003800000 */
        .weak           $__internal_0_$__cuda_sm20_div_rn_f64_full
        .type           $__internal_0_$__cuda_sm20_div_rn_f64_full,@function
        .size           $__internal_0_$__cuda_sm20_div_rn_f64_full,($__internal_1_$__cuda_sm20_dsqrt_rd_f64 - $__internal_0_$__cuda_sm20_div_rn_f64_full)
$__internal_0_$__cuda_sm20_div_rn_f64_full:
[C---:B------:R-:W-:Y:S01]  /*15f0*/  FSETP.GEU.AND P0, PT, |R11|.reuse, 1.469367938527859385e-39, PT ;  /* 0x001000000b00780b */ /* 0x040fe20003f0e200 */
[----:B------:R-:W-:Y:S01]  /*1600*/  IMAD.MOV.U32 R24, RZ, RZ, 0x1 ;  /* 0x00000001ff187424 */ /* 0x000fe200078e00ff */
[----:B------:R-:W-:Y:S01]  /*1610*/  LOP3.LUT R8, R11, 0x800fffff, RZ, 0xc0, !PT ;  /* 0x800fffff0b087812 */ /* 0x000fe200078ec0ff */
[----:B------:R-:W-:Y:S01]  /*1620*/  BSSY.RECONVERGENT B2, `(.L_x_20) ;  /* 0x0000054000027945 */ /* 0x000fe20003800200 */
[C---:B------:R-:W-:Y:S02]  /*1630*/  FSETP.GEU.AND P2, PT, |R21|.reuse, 1.469367938527859385e-39, PT ;  /* 0x001000001500780b */ /* 0x040fe40003f4e200 */
[----:B------:R-:W-:Y:S01]  /*1640*/  LOP3.LUT R9, R8, 0x3ff00000, RZ, 0xfc, !PT ;  /* 0x3ff0000008097812 */ /* 0x000fe200078efcff */
[----:B------:R-:W-:Y:S01]  /*1650*/  IMAD.MOV.U32 R8, RZ, RZ, R10 ;  /* 0x000000ffff087224 */ /* 0x000fe200078e000a */
[----:B------:R-:W-:Y:S02]  /*1660*/  LOP3.LUT R17, R21, 0x7ff00000, RZ, 0xc0, !PT ;  /* 0x7ff0000015117812 */ /* 0x000fe400078ec0ff */
[----:B------:R-:W-:-:S02]  /*1670*/  MOV R19, 0x1ca00000 ;  /* 0x1ca0000000137802 */ /* 0x000fc40000000f00 */
[----:B------:R-:W-:Y:S01]  /*1680*/  LOP3.LUT R28, R11, 0x7ff00000, RZ, 0xc0, !PT ;  /* 0x7ff000000b1c7812 */ /* 0x000fe200078ec0ff */
[----:B------:R-:W-:Y:S01]  /*1690*/  @!P0 DMUL R8, R10, 8.98846567431157953865e+307 ;  /* 0x7fe000000a088828 */ /* 0x000fe20000000000 */
[----:B------:R-:W-:Y:S02]  /*16a0*/  MOV R27, R17 ;  /* 0x00000011001b7202 */ /* 0x000fe40000000f00 */
[----:B------:R-:W-:Y:S02]  /*16b0*/  ISETP.GE.U32.AND P1, PT, R17, R28, PT ;  /* 0x0000001c1100720c */ /* 0x000fe40003f26070 */
[----:B------:R-:W-:Y:S01]  /*16c0*/  @!P2 LOP3.LUT R22, R11, 0x7ff00000, RZ, 0xc0, !PT ;  /* 0x7ff000000b16a812 */ /* 0x000fe200078ec0ff */
[----:B------:R-:W0:Y:S01]  /*16d0*/  MUFU.RCP64H R25, R9 ;  /* 0x0000000900197308 */ /* 0x000e220000001800 */
[----:B------:R-:W-:Y:S02]  /*16e0*/  SEL R23, R19, 0x63400000, !P1 ;  /* 0x6340000013177807 */ /* 0x000fe40004800000 */
[----:B------:R-:W-:-:S02]  /*16f0*/  @!P2 ISETP.GE.U32.AND P3, PT, R17, R22, PT ;  /* 0x000000161100a20c */ /* 0x000fc40003f66070 */
[----:B------:R-:W-:Y:S02]  /*1700*/  LOP3.LUT R23, R23, 0x800fffff, R21, 0xf8, !PT ;  /* 0x800fffff17177812 */ /* 0x000fe400078ef815 */
[----:B------:R-:W-:-:S05]  /*1710*/  @!P0 LOP3.LUT R28, R9, 0x7ff00000, RZ, 0xc0, !PT ;  /* 0x7ff00000091c8812 */ /* 0x000fca00078ec0ff */
[----:B------:R-:W-:Y:S01]  /*1720*/  VIADD R30, R28, 0xffffffff ;  /* 0xffffffff1c1e7836 */ /* 0x000fe20000000000 */
[----:B0-----:R-:W-:-:S08]  /*1730*/  DFMA R34, R24, -R8, 1 ;  /* 0x3ff000001822742b */ /* 0x001fd00000000808 */
[----:B------:R-:W-:-:S08]  /*1740*/  DFMA R34, R34, R34, R34 ;  /* 0x000000222222722b */ /* 0x000fd00000000022 */
[----:B------:R-:W-:Y:S01]  /*1750*/  DFMA R34, R24, R34, R24 ;  /* 0x000000221822722b */ /* 0x000fe20000000018 */
[----:B------:R-:W-:Y:S01]  /*1760*/  @!P2 SEL R25, R19, 0x63400000, !P3 ;  /* 0x634000001319a807 */ /* 0x000fe20005800000 */
[----:B------:R-:W-:-:S03]  /*1770*/  @!P2 IMAD.MOV.U32 R24, RZ, RZ, RZ ;  /* 0x000000ffff18a224 */ /* 0x000fc600078e00ff */
[----:B------:R-:W-:-:S03]  /*1780*/  @!P2 LOP3.LUT R22, R25, 0x80000000, R21, 0xf8, !PT ;  /* 0x800000001916a812 */ /* 0x000fc600078ef815 */
[----:B------:R-:W-:Y:S01]  /*1790*/  DFMA R36, R34, -R8, 1 ;  /* 0x3ff000002224742b */ /* 0x000fe20000000808 */
[----:B------:R-:W-:Y:S01]  /*17a0*/  @!P2 LOP3.LUT R25, R22, 0x100000, RZ, 0xfc, !PT ;  /* 0x001000001619a812 */ /* 0x000fe200078efcff */
[----:B------:R-:W-:-:S06]  /*17b0*/  IMAD.MOV.U32 R22, RZ, RZ, R20 ;  /* 0x000000ffff167224 */ /* 0x000fcc00078e0014 */
[----:B------:R-:W-:Y:S02]  /*17c0*/  DFMA R36, R34, R36, R34 ;  /* 0x000000242224722b */ /* 0x000fe40000000022 */
[----:B------:R-:W-:-:S08]  /*17d0*/  @!P2 DFMA R22, R22, 2, -R24 ;  /* 0x400000001616a82b */ /* 0x000fd00000000818 */
[----:B------:R-:W-:Y:S02]  /*17e0*/  DMUL R34, R36, R22 ;  /* 0x0000001624227228 */ /* 0x000fe40000000000 */
[----:B------:R-:W-:-:S05]  /*17f0*/  @!P2 LOP3.LUT R27, R23, 0x7ff00000, RZ, 0xc0, !PT ;  /* 0x7ff00000171ba812 */ /* 0x000fca00078ec0ff */
[----:B------:R-:W-:Y:S01]  /*1800*/  VIADD R29, R27, 0xffffffff ;  /* 0xffffffff1b1d7836 */ /* 0x000fe20000000000 */
[----:B------:R-:W-:-:S04]  /*1810*/  DFMA R24, R34, -R8, R22 ;  /* 0x800000082218722b */ /* 0x000fc80000000016 */
[----:B------:R-:W-:-:S04]  /*1820*/  ISETP.GT.U32.AND P0, PT, R29, 0x7feffffe, PT ;  /* 0x7feffffe1d00780c */ /* 0x000fc80003f04070 */
[----:B------:R-:W-:Y:S01]  /*1830*/  ISETP.GT.U32.OR P0, PT, R30, 0x7feffffe, P0 ;  /* 0x7feffffe1e00780c */ /* 0x000fe20000704470 */
[----:B------:R-:W-:-:S12]  /*1840*/  DFMA R24, R36, R24, R34 ;  /* 0x000000182418722b */ /* 0x000fd80000000022 */
[----:B------:R-:W-:Y:S05]  /*1850*/  @P0 BRA `(.L_x_21) ;  /* 0x00000000006c0947 */ /* 0x000fea0003800000 */
[----:B------:R-:W-:-:S04]  /*1860*/  LOP3.LUT R28, R11, 0x7ff00000, RZ, 0xc0, !PT ;  /* 0x7ff000000b1c7812 */ /* 0x000fc800078ec0ff */
[CC--:B------:R-:W-:Y:S02]  /*1870*/  VIADDMNMX R20, R17.reuse, -R28.reuse, 0xb9600000, !PT ;  /* 0xb960000011147446 */ /* 0x0c0fe4000780091c */
[----:B------:R-:W-:Y:S02]  /*1880*/  ISETP.GE.U32.AND P0, PT, R17, R28, PT ;  /* 0x0000001c1100720c */ /* 0x000fe40003f06070 */
[----:B------:R-:W-:Y:S02]  /*1890*/  VIMNMX R17, PT, PT, R20, 0x46a00000, PT ;  /* 0x46a0000014117848 */ /* 0x000fe40003fe0100 */
[----:B------:R-:W-:-:S04]  /*18a0*/  SEL R20, R19, 0x63400000, !P0 ;  /* 0x6340000013147807 */ /* 0x000fc80004000000 */
[----:B------:R-:W-:Y:S01]  /*18b0*/  IADD3 R17, PT, PT, -R20, R17, RZ ;  /* 0x0000001114117210 */ /* 0x000fe20007ffe1ff */
[----:B------:R-:W-:-:S04]  /*18c0*/  IMAD.MOV.U32 R20, RZ, RZ, RZ ;  /* 0x000000ffff147224 */ /* 0x000fc800078e00ff */
[----:B------:R-:W-:-:S06]  /*18d0*/  VIADD R21, R17, 0x7fe00000 ;  /* 0x7fe0000011157836 */ /* 0x000fcc0000000000 */
[----:B------:R-:W-:-:S10]  /*18e0*/  DMUL R34, R24, R20 ;  /* 0x0000001418227228 */ /* 0x000fd40000000000 */
[----:B------:R-:W-:-:S13]  /*18f0*/  FSETP.GTU.AND P0, PT, |R35|, 1.469367938527859385e-39, PT ;  /* 0x001000002300780b */ /* 0x000fda0003f0c200 */
[----:B------:R-:W-:Y:S05]  /*1900*/  @P0 BRA `(.L_x_22) ;  /* 0x0000000000940947 */ /* 0x000fea0003800000 */
[----:B------:R-:W-:Y:S01]  /*1910*/  DFMA R8, R24, -R8, R22 ;  /* 0x800000081808722b */ /* 0x000fe20000000016 */
[----:B------:R-:W-:-:S09]  /*1920*/  MOV R20, RZ ;  /* 0x000000ff00147202 */ /* 0x000fd20000000f00 */
[C---:B------:R-:W-:Y:S02]  /*1930*/  FSETP.NEU.AND P0, PT, R9.reuse, RZ, PT ;  /* 0x000000ff0900720b */ /* 0x040fe40003f0d000 */
[----:B------:R-:W-:-:S04]  /*1940*/  LOP3.LUT R11, R9, 0x80000000, R11, 0x48, !PT ;  /* 0x80000000090b7812 */ /* 0x000fc800078e480b */
[----:B------:R-:W-:-:S07]  /*1950*/  LOP3.LUT R21, R11, R21, RZ, 0xfc, !PT ;  /* 0x000000150b157212 */ /* 0x000fce00078efcff */
[----:B------:R-:W-:Y:S05]  /*1960*/  @!P0 BRA `(.L_x_22) ;  /* 0x00000000007c8947 */ /* 0x000fea0003800000 */
[----:B------:R-:W-:Y:S01]  /*1970*/  IMAD.MOV R9, RZ, RZ, -R17 ;  /* 0x000000ffff097224 */ /* 0x000fe200078e0a11 */
[----:B------:R-:W-:Y:S01]  /*1980*/  DMUL.RP R20, R24, R20 ;  /* 0x0000001418147228 */ /* 0x000fe20000008000 */
[----:B------:R-:W-:Y:S01]  /*1990*/  IMAD.MOV.U32 R8, RZ, RZ, RZ ;  /* 0x000000ffff087224 */ /* 0x000fe200078e00ff */
[----:B------:R-:W-:-:S05]  /*19a0*/  IADD3 R17, PT, PT, -R17, -0x43300000, RZ ;  /* 0xbcd0000011117810 */ /* 0x000fca0007ffe1ff */
[----:B------:R-:W-:-:S03]  /*19b0*/  DFMA R8, R34, -R8, R24 ;  /* 0x800000082208722b */ /* 0x000fc60000000018 */
[----:B------:R-:W-:-:S07]  /*19c0*/  LOP3.LUT R11, R21, R11, RZ, 0x3c, !PT ;  /* 0x0000000b150b7212 */ /* 0x000fce00078e3cff */
[----:B------:R-:W-:-:S04]  /*19d0*/  FSETP.NEU.AND P0, PT, |R9|, R17, PT ;  /* 0x000000110900720b */ /* 0x000fc80003f0d200 */
[----:B------:R-:W-:Y:S02]  /*19e0*/  FSEL R34, R20, R34, !P0 ;  /* 0x0000002214227208 */ /* 0x000fe40004000000 */
[----:B------:R-:W-:Y:S01]  /*19f0*/  FSEL R35, R11, R35, !P0 ;  /* 0x000000230b237208 */ /* 0x000fe20004000000 */
[----:B------:R-:W-:Y:S06]  /*1a00*/  BRA `(.L_x_22) ;  /* 0x0000000000547947 */ /* 0x000fec0003800000 */
.L_x_21:
[----:B------:R-:W-:-:S14]  /*1a10*/  DSETP.NAN.AND P0, PT, R20, R20, PT ;  /* 0x000000141400722a */ /* 0x000fdc0003f08000 */
[----:B------:R-:W-:Y:S05]  /*1a20*/  @P0 BRA `(.L_x_23) ;  /* 0x0000000000440947 */ /* 0x000fea0003800000 */
[----:B------:R-:W-:-:S14]  /*1a30*/  DSETP.NAN.AND P0, PT, R10, R10, PT ;  /* 0x0000000a0a00722a */ /* 0x000fdc0003f08000 */
[----:B------:R-:W-:Y:S05]  /*1a40*/  @P0 BRA `(.L_x_24) ;  /* 0x0000000000300947 */ /* 0x000fea0003800000 */
[----:B------:R-:W-:Y:S01]  /*1a50*/  ISETP.NE.AND P0, PT, R27, R28, PT ;  /* 0x0000001c1b00720c */ /* 0x000fe20003f05270 */
[----:B------:R-:W-:Y:S01]  /*1a60*/  IMAD.MOV.U32 R35, RZ, RZ, -0x80000 ;  /* 0xfff80000ff237424 */ /* 0x000fe200078e00ff */
[----:B------:R-:W-:-:S11]  /*1a70*/  MOV R34, 0x0 ;  /* 0x0000000000227802 */ /* 0x000fd60000000f00 */
[----:B------:R-:W-:Y:S05]  /*1a80*/  @!P0 BRA `(.L_x_22) ;  /* 0x0000000000348947 */ /* 0x000fea0003800000 */
[----:B------:R-:W-:Y:S02]  /*1a90*/  ISETP.NE.AND P0, PT, R27, 0x7ff00000, PT ;  /* 0x7ff000001b00780c */ /* 0x000fe40003f05270 */
[----:B------:R-:W-:Y:S02]  /*1aa0*/  LOP3.LUT R35, R21, 0x80000000, R11, 0x48, !PT ;  /* 0x8000000015237812 */ /* 0x000fe400078e480b */
[----:B------:R-:W-:-:S13]  /*1ab0*/  ISETP.EQ.OR P0, PT, R28, RZ, !P0 ;  /* 0x000000ff1c00720c */ /* 0x000fda0004702670 */
[----:B------:R-:W-:Y:S01]  /*1ac0*/  @P0 LOP3.LUT R8, R35, 0x7ff00000, RZ, 0xfc, !PT ;  /* 0x7ff0000023080812 */ /* 0x000fe200078efcff */
[----:B------:R-:W-:Y:S01]  /*1ad0*/  @!P0 IMAD.MOV.U32 R34, RZ, RZ, RZ ;  /* 0x000000ffff228224 */ /* 0x000fe200078e00ff */
[----:B------:R-:W-:-:S03]  /*1ae0*/  @P0 MOV R34, RZ ;  /* 0x000000ff00220202 */ /* 0x000fc60000000f00 */
[----:B------:R-:W-:Y:S01]  /*1af0*/  @P0 IMAD.MOV.U32 R35, RZ, RZ, R8 ;  /* 0x000000ffff230224 */ /* 0x000fe200078e0008 */
[----:B------:R-:W-:Y:S06]  /*1b00*/  BRA `(.L_x_22) ;  /* 0x0000000000147947 */ /* 0x000fec0003800000 */
.L_x_24:
[----:B------:R-:W-:Y:S01]  /*1b10*/  LOP3.LUT R35, R11, 0x80000, RZ, 0xfc, !PT ;  /* 0x000800000b237812 */ /* 0x000fe200078efcff */
[----:B------:R-:W-:Y:S01]  /*1b20*/  IMAD.MOV.U32 R34, RZ, RZ, R10 ;  /* 0x000000ffff227224 */ /* 0x000fe200078e000a */
[----:B------:R-:W-:Y:S06]  /*1b30*/  BRA `(.L_x_22) ;  /* 0x0000000000087947 */ /* 0x000fec0003800000 */
.L_x_23:
[----:B------:R-:W-:Y:S02]  /*1b40*/  LOP3.LUT R35, R21, 0x80000, RZ, 0xfc, !PT ;  /* 0x0008000015237812 */ /* 0x000fe400078efcff */
[----:B------:R-:W-:-:S07]  /*1b50*/  MOV R34, R20 ;  /* 0x0000001400227202 */ /* 0x000fce0000000f00 */
.L_x_22:
[----:B------:R-:W-:Y:S05]  /*1b60*/  BSYNC.RECONVERGENT B2 ;  /* 0x0000000000027941 */ /* 0x000fea0003800200 */
.L_x_20:
[----:B------:R-:W-:Y:S02]  /*1b70*/  HFMA2 R27, -RZ, RZ, 0, 0 ;  /* 0x00000000ff1b7431 */ /* 0x000fe400000001ff */
[----:B------:R-:W-:Y:S02]  /*1b80*/  IMAD.MOV.U32 R8, RZ, RZ, R34 ;  /* 0x000000ffff087224 */ /* 0x000fe400078e0022 */
[----:B------:R-:W-:Y:S01]  /*1b90*/  IMAD.MOV.U32 R9, RZ, RZ, R35 ;  /* 0x000000ffff097224 */ /* 0x000fe200078e0023 */
[----:B------:R-:W-:Y:S06]  /*1ba0*/  RET.REL.NODEC R26 `(_Z11RK2_EulerItiPfS_S_S_S_i) ;  /* 0xffffffe41a147950 */ /* 0x000fec0003c3ffff */
        .weak           $__internal_1_$__cuda_sm20_dsqrt_rd_f64
        .type           $__internal_1_$__cuda_sm20_dsqrt_rd_f64,@function
        .size           $__internal_1_$__cuda_sm20_dsqrt_rd_f64,(.L_x_32 - $__internal_1_$__cuda_sm20_dsqrt_rd_f64)
$__internal_1_$__cuda_sm20_dsqrt_rd_f64:
[----:B------:R-:W-:Y:S01]  /*1bb0*/  IMAD.SHL.U32 R28, R9, 0x2, RZ ;  /* 0x00000002091c7824 */ /* 0x000fe200078e00ff */
[----:B------:R-:W-:Y:S01]  /*1bc0*/  SHF.R.U32.HI R10, RZ, 0x1f, R9 ;  /* 0x0000001fff0a7819 */ /* 0x000fe20000011609 */
[----:B------:R-:W-:Y:S04]  /*1bd0*/  BSSY.RECONVERGENT B1, `(.L_x_25) ;  /* 0x0000035000017945 */ /* 0x000fe80003800200 */
[----:B------:R-:W-:Y:S01]  /*1be0*/  BSSY.RELIABLE B2, `(.L_x_26) ;  /* 0x000001b000027945 */ /* 0x000fe20003800100 */
[----:B------:R-:W-:Y:S02]  /*1bf0*/  MOV R11, R9 ;  /* 0x00000009000b7202 */ /* 0x000fe40000000f00 */
[----:B------:R-:W-:-:S04]  /*1c00*/  LEA.HI R28, R28, 0xffffffff, RZ, 0xb ;  /* 0xffffffff1c1c7811 */ /* 0x000fc800078f58ff */
[----:B------:R-:W-:-:S04]  /*1c10*/  ISETP.GT.U32.AND P0, PT, R28, 0x7fd, PT ;  /* 0x000007fd1c00780c */ /* 0x000fc80003f04070 */
[----:B------:R-:W-:Y:S01]  /*1c20*/  ISETP.NE.OR P0, PT, R10, RZ, P0 ;  /* 0x000000ff0a00720c */ /* 0x000fe20000705670 */
[----:B------:R-:W-:-:S12]  /*1c30*/  IMAD.MOV.U32 R10, RZ, RZ, R8 ;  /* 0x000000ffff0a7224 */ /* 0x000fd800078e0008 */
[----:B------:R-:W-:Y:S05]  /*1c40*/  @!P0 BRA `(.L_x_27) ;  /* 0x00000000004c8947 */ /* 0x000fea0003800000 */
[----:B------:R-:W-:-:S14]  /*1c50*/  DSETP.GEU.AND P0, PT, R10, RZ, PT ;  /* 0x000000ff0a00722a */ /* 0x000fdc0003f0e000 */
[----:B------:R-:W-:Y:S05]  /*1c60*/  @!P0 BREAK.RELIABLE B2 ;  /* 0x0000000000028942 */ /* 0x000fea0003800100 */
[----:B------:R-:W-:Y:S02]  /*1c70*/  @!P0 IMAD.MOV.U32 R20, RZ, RZ, 0x0 ;  /* 0x00000000ff148424 */ /* 0x000fe400078e00ff */
[----:B------:R-:W-:Y:S01]  /*1c80*/  @!P0 IMAD.MOV.U32 R21, RZ, RZ, -0x80000 ;  /* 0xfff80000ff158424 */ /* 0x000fe200078e00ff */
[----:B------:R-:W-:Y:S06]  /*1c90*/  @!P0 BRA `(.L_x_28) ;  /* 0x0000000000a08947 */ /* 0x000fec0003800000 */
[----:B------:R-:W-:-:S06]  /*1ca0*/  DSETP.NEU.AND P0, PT, |R10|, +INF , PT ;  /* 0x7ff000000a00742a */ /* 0x000fcc0003f0d200 */
[----:B------:R-:W-:-:S14]  /*1cb0*/  DSETP.NEU.AND P0, PT, R10, RZ, P0 ;  /* 0x000000ff0a00722a */ /* 0x000fdc000070d000 */
[----:B------:R-:W-:Y:S05]  /*1cc0*/  @!P0 BREAK.RELIABLE B2 ;  /* 0x0000000000028942 */ /* 0x000fea0003800100 */
[----:B------:R-:W-:Y:S01]  /*1cd0*/  @!P0 MOV R20, R10 ;  /* 0x0000000a00148202 */ /* 0x000fe20000000f00 */
[----:B------:R-:W-:Y:S01]  /*1ce0*/  @!P0 IMAD.MOV.U32 R21, RZ, RZ, R11 ;  /* 0x000000ffff158224 */ /* 0x000fe200078e000b */
[----:B------:R-:W-:Y:S06]  /*1cf0*/  @!P0 BRA `(.L_x_28) ;  /* 0x0000000000888947 */ /* 0x000fec0003800000 */
[----:B------:R-:W-:-:S14]  /*1d00*/  DSETP.GTU.AND P0, PT, |R10|, +INF , PT ;  /* 0x7ff000000a00742a */ /* 0x000fdc0003f0c200 */
[----:B------:R-:W-:Y:S05]  /*1d10*/  @P0 BREAK.RELIABLE B2 ;  /* 0x0000000000020942 */ /* 0x000fea0003800100 */
[----:B------:R-:W-:Y:S01]  /*1d20*/  @P0 LOP3.LUT R21, R11, 0x80000, RZ, 0xfc, !PT ;  /* 0x000800000b150812 */ /* 0x000fe200078efcff */
[----:B------:R-:W-:Y:S01]  /*1d30*/  @P0 IMAD.MOV.U32 R20, RZ, RZ, R8 ;  /* 0x000000ffff140224 */ /* 0x000fe200078e0008 */
[----:B------:R-:W-:Y:S06]  /*1d40*/  @P0 BRA `(.L_x_28) ;  /* 0x0000000000740947 */ /* 0x000fec0003800000 */
[----:B------:R-:W-:Y:S01]  /*1d50*/  DMUL R8, R10, 1.80143985094819840000e+16 ;  /* 0x435000000a087828 */ /* 0x000fe20000000000 */
[----:B------:R-:W-:Y:S01]  /*1d60*/  MOV R17, 0x36 ;  /* 0x0000003600117802 */ /* 0x000fe20000000f00 */
[----:B------:R-:W-:Y:S09]  /*1d70*/  BRA `(.L_x_29) ;  /* 0x0000000000047947 */ /* 0x000ff20003800000 */
.L_x_27:
[----:B------:R-:W-:-:S07]  /*1d80*/  IMAD.MOV.U32 R17, RZ, RZ, RZ ;  /* 0x000000ffff117224 */ /* 0x000fce00078e00ff */
.L_x_29:
[----:B------:R-:W-:Y:S05]  /*1d90*/  BSYNC.RELIABLE B2 ;  /* 0x0000000000027941 */ /* 0x000fea0003800100 */
.L_x_26:
[----:B------:R-:W-:-:S04]  /*1da0*/  LOP3.LUT R28, R28, 0xfffffffe, RZ, 0xc0, !PT ;  /* 0xfffffffe1c1c7812 */ /* 0x000fc800078ec0ff */
[C---:B------:R-:W-:Y:S01]  /*1db0*/  IADD3 R17, PT, PT, R28.reuse, -0x3fe, -R17 ;  /* 0xfffffc021c117810 */ /* 0x040fe20007ffe811 */
[----:B------:R-:W-:-:S04]  /*1dc0*/  VIADD R34, R28, 0xfffffc02 ;  /* 0xfffffc021c227836 */ /* 0x000fc80000000000 */
[----:B------:R-:W-:Y:S01]  /*1dd0*/  IMAD R35, R34, -0x100000, R9 ;  /* 0xfff0000022237824 */ /* 0x000fe200078e0209 */
[----:B------:R-:W-:-:S03]  /*1de0*/  MOV R34, R8 ;  /* 0x0000000800227202 */ /* 0x000fc60000000f00 */
[----:B------:R-:W-:Y:S01]  /*1df0*/  VIADD R9, R35, 0xfff00000 ;  /* 0xfff0000023097836 */ /* 0x000fe20000000000 */
[----:B------:R-:W0:Y:S08]  /*1e00*/  F2F.F32.F64 R19, R34 ;  /* 0x0000002200137310 */ /* 0x000e300000301000 */
[----:B0-----:R-:W0:Y:S08]  /*1e10*/  MUFU.RSQ R19, R19 ;  /* 0x0000001300137308 */ /* 0x001e300000001400 */
[----:B0-----:R-:W0:Y:S02]  /*1e20*/  F2F.F64.F32 R10, R19 ;  /* 0x00000013000a7310 */ /* 0x001e240000201800 */
[----:B0-----:R-:W-:-:S08]  /*1e30*/  DMUL R24, R10, R10 ;  /* 0x0000000a0a187228 */ /* 0x001fd00000000000 */
[----:B------:R-:W-:-:S08]  /*1e40*/  DFMA R24, R8, -R24, 0.5 ;  /* 0x3fe000000818742b */ /* 0x000fd00000000818 */
[----:B------:R-:W-:-:S08]  /*1e50*/  DFMA R24, R10, R24, R10 ;  /* 0x000000180a18722b */ /* 0x000fd0000000000a */
[-C--:B------:R-:W-:Y:S02]  /*1e60*/  DMUL R22, R34, R24.reuse ;  /* 0x0000001822167228 */ /* 0x080fe40000000000 */
[----:B------:R-:W-:Y:S01]  /*1e70*/  DMUL R8, R8, R24 ;  /* 0x0000001808087228 */ /* 0x000fe20000000000 */
[----:B------:R-:W-:Y:S01]  /*1e80*/  IADD3 R11, PT, PT, R25, -0x100000, RZ ;  /* 0xfff00000190b7810 */ /* 0x000fe20007ffe0ff */
[----:B------:R-:W-:-:S04]  /*1e90*/  IMAD.MOV.U32 R10, RZ, RZ, R24 ;  /* 0x000000ffff0a7224 */ /* 0x000fc800078e0018 */
[----:B------:R-:W-:Y:S02]  /*1ea0*/  DFMA R20, -R22, R22, R34 ;  /* 0x000000161614722b */ /* 0x000fe40000000122 */
[----:B------:R-:W-:-:S06]  /*1eb0*/  DFMA R8, R24, -R8, 0.5 ;  /* 0x3fe000001808742b */ /* 0x000fcc0000000808 */
[----:B------:R-:W-:Y:S02]  /*1ec0*/  DFMA R20, R20, R10, R22 ;  /* 0x0000000a1414722b */ /* 0x000fe40000000016 */
[----:B------:R-:W-:-:S06]  /*1ed0*/  DFMA R8, R10, R8, R10 ;  /* 0x000000080a08722b */ /* 0x000fcc000000000a */
[----:B------:R-:W-:-:S08]  /*1ee0*/  DFMA R34, -R20, R20, R34 ;  /* 0x000000141422722b */ /* 0x000fd00000000122 */
[----:B------:R-:W-:-:S10]  /*1ef0*/  DFMA.RM R8, R34, R8, R20 ;  /* 0x000000082208722b */ /* 0x000fd40000004014 */
[----:B------:R-:W-:Y:S01]  /*1f00*/  LEA R21, R17, R9, 0x13 ;  /* 0x0000000911157211 */ /* 0x000fe200078e98ff */
[----:B------:R-:W-:-:S07]  /*1f10*/  IMAD.MOV.U32 R20, RZ, RZ, R8 ;  /* 0x000000ffff147224 */ /* 0x000fce00078e0008 */
.L_x_28:
[----:B------:R-:W-:Y:S05]  /*1f20*/  BSYNC.RECONVERGENT B1 ;  /* 0x0000000000017941 */ /* 0x000fea0003800200 */
.L_x_25:
[----:B------:R-:W-:Y:S01]  /*1f30*/  HFMA2 R27, -RZ, RZ, 0, 0 ;  /* 0x00000000ff1b7431 */ /* 0x000fe200000001ff */
[----:B------:R-:W-:Y:S01]  /*1f40*/  MOV R24, R20 ;  /* 0x0000001400187202 */ /* 0x000fe20000000f00 */
[----:B------:R-:W-:Y:S02]  /*1f50*/  IMAD.MOV.U32 R25, RZ, RZ, R21 ;  /* 0x000000ffff197224 */ /* 0x000fe400078e0015 */
[----:B------:R-:W-:Y:S05]  /*1f60*/  RET.REL.NODEC R26 `(_Z11RK2_EulerItiPfS_S_S_S_i) ;  /* 0xffffffe01a247950 */ /* 0x000fea0003c3ffff */
.L_x_30:
[----:B------:R-:W-:-:S00]  /*1f70*/  BRA `(.L_x_30) ;  /* 0xfffffffc00fc7947 */ /* 0x000fc0000383ffff */
[----:B------:R-:W-:-:S00]  /*1f80*/  NOP ;  /* 0x0000000000007918 */ /* 0x000fc00000000000 */
[----:B------:R-:W-:-:S00]  /*1f90*/  NOP ;  /* 0x0000000000007918 */ /* 0x000fc00000000000 */
[----:B------:R-:W-:-:S00]  /*1fa0*/  NOP ;  /* 0x0000000000007918 */ /* 0x000fc00000000000 */
[----:B------:R-:W-:-:S00]  /*1fb0*/  NOP ;  /* 0x0000000000007918 */ /* 0x000fc00000000000 */
[----:B------:R-:W-:-:S00]  /*1fc0*/  NOP ;  /* 0x0000000000007918 */ /* 0x000fc00000000000 */
[----:B------:R-:W-:-:S00]  /*1fd0*/  NOP ;  /* 0x0000000000007918 */ /* 0x000fc00000000000 */
[----:B------:R-:W-:-:S00]  /*1fe0*/  NOP ;  /* 0x0000000000007918 */ /* 0x000fc00000000000 */
[----:B------:R-:W-:-:S00]  /*1ff0*/  NOP ;  /* 0x0000000000007918 */ /* 0x000fc00000000000 */
.L_x_32:


//--------------------- .nv.shared._Z11RK2_EulerItiPfS_S_S_S_i --------------------------
	.section	.nv.shared._Z11RK2_EulerItiPfS_S_S_S_i,"aw",@nobits
	.sectionflags	@""
	.align	4
.nv.shared._Z11RK2_EulerItiPfS_S_S_S_i:
	.zero		5120


//--------------------- .nv.shared.reserved.0     --------------------------
	.section	.nv.shared.reserved.0,"aw",@nobits
	.weak		__nv_reservedSMEM_offset_0_alias
	.size		__nv_reservedSMEM_offset_0_alias, 0, 64
	.other		__nv_reservedSMEM_offset_0_alias,@"STO_CUDA_RESERVED_SHARED STV_DEFAULT"
__nv_reservedSMEM_offset_0_alias:
	.zero		0
	.zero		64


//--------------------- .nv.constant0._Z11RK2_EulerItiPfS_S_S_S_i --------------------------
	.section	.nv.constant0._Z11RK2_EulerItiPfS_S_S_S_i,"a",@progbits
	.sectionflags	@""
	.align	4
.nv.constant0._Z11RK2_EulerItiPfS_S_S_S_i:
	.zero		948


//--------------------- SYMBOLS --------------------------

	.type		.nv.reservedSmem.offset0,@object
	.size		.nv.reservedSmem.offset0,0x4
	.type		.nv.reservedSmem.cap,@object
	.size		.nv.reservedSmem.cap,0x4
